//
// Generated by NVIDIA NVVM Compiler
//
// Compiler Build ID: CL-36424714
// Cuda compilation tools, release 13.0, V13.0.88
// Based on NVVM 20.0.0
//

.version 9.0
.target sm_100
.address_size 64

	// .globl	_Z11render_initP17curandStateXORWOWii
.global .align 4 .b8 precalc_xorwow_matrix[102400];
.global .align 4 .b8 precalc_xorwow_offset_matrix[102400];
.global .align 4 .b8 mrg32k3aM1[2304];
.global .align 4 .b8 mrg32k3aM2[2304];
.global .align 4 .b8 mrg32k3aM1SubSeq[2016];
.global .align 4 .b8 mrg32k3aM2SubSeq[2016];
.global .align 4 .b8 mrg32k3aM1Seq[2304];
.global .align 4 .b8 mrg32k3aM2Seq[2304];
.const .align 8 .b8 __cr_lgamma_table[72];
.global .align 4 .b8 __cudart_i2opi_f[24] = {65, 144, 67, 60, 153, 149, 98, 219, 192, 221, 52, 245, 209, 87, 39, 252, 41, 21, 68, 78, 110, 131, 249, 162};

.visible .entry _Z11render_initP17curandStateXORWOWii(
	.param .u64 .ptr .align 1 _Z11render_initP17curandStateXORWOWii_param_0,
	.param .u32 _Z11render_initP17curandStateXORWOWii_param_1,
	.param .u32 _Z11render_initP17curandStateXORWOWii_param_2
)
{
	.reg .pred 	%p<5>;
	.reg .b32 	%r<26>;
	.reg .b64 	%rd<6>;

	ld.param.u64 	%rd1, [_Z11render_initP17curandStateXORWOWii_param_0];
	ld.param.u32 	%r3, [_Z11render_initP17curandStateXORWOWii_param_1];
	ld.param.u32 	%r4, [_Z11render_initP17curandStateXORWOWii_param_2];
	mov.u32 	%r6, %ctaid.x;
	mov.u32 	%r7, %ntid.x;
	mov.u32 	%r8, %tid.x;
	mad.lo.s32 	%r1, %r6, %r7, %r8;
	mov.u32 	%r9, %ctaid.y;
	mov.u32 	%r10, %ntid.y;
	mov.u32 	%r11, %tid.y;
	mad.lo.s32 	%r12, %r9, %r10, %r11;
	setp.ge.s32 	%p1, %r1, %r3;
	setp.ge.s32 	%p2, %r12, %r4;
	or.pred  	%p3, %p1, %p2;
	@%p3 bra 	$L__BB0_2;
	cvta.to.global.u64 	%rd2, %rd1;
	mad.lo.s32 	%r13, %r3, %r12, %r1;
	add.s32 	%r14, %r13, 1984;
	mul.wide.s32 	%rd3, %r13, 48;
	add.s64 	%rd4, %rd2, %rd3;
	xor.b32  	%r15, %r14, -1429050551;
	mul.lo.s32 	%r16, %r15, 1099087573;
	setp.gt.s32 	%p4, %r13, -1985;
	selp.b32 	%r17, -644748465, -1947113066, %p4;
	add.s32 	%r18, %r17, %r16;
	add.s32 	%r19, %r18, 6615241;
	add.s32 	%r20, %r16, 123456789;
	st.global.v2.u32 	[%rd4], {%r19, %r20};
	xor.b32  	%r21, %r16, 362436069;
	add.s32 	%r22, %r17, 521288629;
	st.global.v2.u32 	[%rd4+8], {%r21, %r22};
	xor.b32  	%r23, %r17, 88675123;
	add.s32 	%r24, %r16, 5783321;
	st.global.v2.u32 	[%rd4+16], {%r23, %r24};
	mov.b32 	%r25, 0;
	st.global.v2.u32 	[%rd4+24], {%r25, %r25};
	st.global.u32 	[%rd4+32], %r25;
	mov.b64 	%rd5, 0;
	st.global.u64 	[%rd4+40], %rd5;
$L__BB0_2:
	ret;

}
	// .globl	_Z13render_kernelPhiiP6Spherei4Vec3iP17curandStateXORWOW
.visible .entry _Z13render_kernelPhiiP6Spherei4Vec3iP17curandStateXORWOW(
	.param .u64 .ptr .align 1 _Z13render_kernelPhiiP6Spherei4Vec3iP17curandStateXORWOW_param_0,
	.param .u32 _Z13render_kernelPhiiP6Spherei4Vec3iP17curandStateXORWOW_param_1,
	.param .u32 _Z13render_kernelPhiiP6Spherei4Vec3iP17curandStateXORWOW_param_2,
	.param .u64 .ptr .align 1 _Z13render_kernelPhiiP6Spherei4Vec3iP17curandStateXORWOW_param_3,
	.param .u32 _Z13render_kernelPhiiP6Spherei4Vec3iP17curandStateXORWOW_param_4,
	.param .align 4 .b8 _Z13render_kernelPhiiP6Spherei4Vec3iP17curandStateXORWOW_param_5[12],
	.param .u32 _Z13render_kernelPhiiP6Spherei4Vec3iP17curandStateXORWOW_param_6,
	.param .u64 .ptr .align 1 _Z13render_kernelPhiiP6Spherei4Vec3iP17curandStateXORWOW_param_7
)
{
	.local .align 4 .b8 	__local_depot1[28];
	.reg .b64 	%SP;
	.reg .b64 	%SPL;
	.reg .pred 	%p<129>;
	.reg .b16 	%rs<21>;
	.reg .b32 	%r<615>;
	.reg .b32 	%f<820>;
	.reg .b64 	%rd<196>;
	.reg .b64 	%fd<22>;

	mov.u64 	%SPL, __local_depot1;
	ld.param.f32 	%f250, [_Z13render_kernelPhiiP6Spherei4Vec3iP17curandStateXORWOW_param_5+8];
	ld.param.f32 	%f249, [_Z13render_kernelPhiiP6Spherei4Vec3iP17curandStateXORWOW_param_5+4];
	ld.param.f32 	%f248, [_Z13render_kernelPhiiP6Spherei4Vec3iP17curandStateXORWOW_param_5];
	ld.param.u32 	%r193, [_Z13render_kernelPhiiP6Spherei4Vec3iP17curandStateXORWOW_param_1];
	ld.param.u32 	%r197, [_Z13render_kernelPhiiP6Spherei4Vec3iP17curandStateXORWOW_param_2];
	add.u64 	%rd1, %SPL, 0;
	add.u64 	%rd2, %SPL, 0;
	add.u64 	%rd3, %SPL, 0;
	add.u64 	%rd4, %SPL, 0;
	add.u64 	%rd5, %SPL, 0;
	add.u64 	%rd6, %SPL, 0;
	add.u64 	%rd7, %SPL, 0;
	add.u64 	%rd8, %SPL, 0;
	add.u64 	%rd9, %SPL, 0;
	add.u64 	%rd10, %SPL, 0;
	mov.u32 	%r198, %ctaid.x;
	mov.u32 	%r199, %ntid.x;
	mov.u32 	%r200, %tid.x;
	mad.lo.s32 	%r1, %r198, %r199, %r200;
	mov.u32 	%r201, %ctaid.y;
	mov.u32 	%r202, %ntid.y;
	mov.u32 	%r203, %tid.y;
	mad.lo.s32 	%r204, %r201, %r202, %r203;
	setp.ge.s32 	%p3, %r1, %r193;
	setp.ge.s32 	%p4, %r204, %r197;
	or.pred  	%p5, %p3, %p4;
	@%p5 bra 	$L__BB1_127;
	ld.param.u64 	%rd183, [_Z13render_kernelPhiiP6Spherei4Vec3iP17curandStateXORWOW_param_7];
	ld.param.u32 	%r528, [_Z13render_kernelPhiiP6Spherei4Vec3iP17curandStateXORWOW_param_6];
	ld.param.u32 	%r523, [_Z13render_kernelPhiiP6Spherei4Vec3iP17curandStateXORWOW_param_1];
	cvta.to.global.u64 	%rd55, %rd183;
	mad.lo.s32 	%r3, %r523, %r204, %r1;
	mul.wide.s32 	%rd56, %r3, 48;
	add.s64 	%rd57, %rd55, %rd56;
	ld.global.v2.u32 	{%r597, %r25}, [%rd57];
	ld.global.v2.u32 	{%r26, %r605}, [%rd57+8];
	ld.global.v2.u32 	{%r604, %r603}, [%rd57+16];
	ld.global.v2.u32 	{%r10, %r11}, [%rd57+24];
	ld.global.f32 	%f1, [%rd57+32];
	ld.global.f64 	%fd1, [%rd57+40];
	setp.lt.s32 	%p6, %r528, 1;
	mov.f32 	%f817, 0f00000000;
	mov.f32 	%f818, %f817;
	mov.f32 	%f819, %f817;
	@%p6 bra 	$L__BB1_126;
	ld.param.u32 	%r524, [_Z13render_kernelPhiiP6Spherei4Vec3iP17curandStateXORWOW_param_1];
	cvt.rn.f32.s32 	%f254, %r524;
	cvt.rn.f32.u32 	%f255, %r197;
	div.rn.f32 	%f2, %f254, %f255;
	mov.f32 	%f819, 0f00000000;
	mov.b32 	%r531, 0;
	mov.u64 	%rd111, __cudart_i2opi_f;
	mov.f32 	%f818, %f819;
	mov.f32 	%f817, %f819;
$L__BB1_3:
	ld.param.u32 	%r525, [_Z13render_kernelPhiiP6Spherei4Vec3iP17curandStateXORWOW_param_1];
	shr.u32 	%r207, %r25, 2;
	xor.b32  	%r208, %r207, %r25;
	shl.b32 	%r209, %r603, 4;
	shl.b32 	%r210, %r208, 1;
	xor.b32  	%r211, %r209, %r210;
	xor.b32  	%r212, %r211, %r603;
	xor.b32  	%r28, %r212, %r208;
	add.s32 	%r213, %r597, %r28;
	add.s32 	%r214, %r213, 362437;
	cvt.rn.f32.u32 	%f257, %r214;
	fma.rn.f32 	%f258, %f257, 0f2F800000, 0f2F000000;
	mov.u32 	%r215, %ctaid.x;
	mov.u32 	%r216, %ntid.x;
	mov.u32 	%r217, %tid.x;
	mad.lo.s32 	%r218, %r215, %r216, %r217;
	cvt.rn.f32.s32 	%f259, %r218;
	add.f32 	%f260, %f258, %f259;
	add.f32 	%f261, %f260, %f260;
	cvt.rn.f32.s32 	%f262, %r525;
	div.rn.f32 	%f263, %f261, %f262;
	add.f32 	%f264, %f263, 0fBF800000;
	mul.f32 	%f8, %f2, %f264;
	shr.u32 	%r219, %r26, 2;
	xor.b32  	%r220, %r219, %r26;
	shl.b32 	%r221, %r28, 4;
	shl.b32 	%r222, %r220, 1;
	xor.b32  	%r223, %r222, %r221;
	xor.b32  	%r224, %r223, %r220;
	xor.b32  	%r29, %r224, %r28;
	add.s32 	%r597, %r597, 724874;
	add.s32 	%r225, %r29, %r597;
	cvt.rn.f32.u32 	%f265, %r225;
	fma.rn.f32 	%f266, %f265, 0f2F800000, 0f2F000000;
	mov.u32 	%r226, %ctaid.y;
	mov.u32 	%r227, %ntid.y;
	mov.u32 	%r228, %tid.y;
	mad.lo.s32 	%r229, %r226, %r227, %r228;
	cvt.rn.f32.u32 	%f267, %r229;
	add.f32 	%f268, %f266, %f267;
	add.f32 	%f269, %f268, %f268;
	cvt.rn.f32.u32 	%f270, %r197;
	div.rn.f32 	%f271, %f269, %f270;
	mov.f32 	%f272, 0f3F800000;
	sub.f32 	%f9, %f272, %f271;
	mul.f32 	%f273, %f9, %f9;
	fma.rn.f32 	%f274, %f8, %f8, %f273;
	add.f32 	%f275, %f274, 0f3F800000;
	sqrt.rn.f32 	%f10, %f275;
	setp.leu.f32 	%p7, %f10, 0f00000000;
	mov.f32 	%f812, 0f00000000;
	mov.f32 	%f811, %f812;
	mov.f32 	%f810, %f812;
	@%p7 bra 	$L__BB1_5;
	div.rn.f32 	%f810, %f8, %f10;
	div.rn.f32 	%f811, %f9, %f10;
	mov.f32 	%f276, 0fBF800000;
	div.rn.f32 	%f812, %f276, %f10;
$L__BB1_5:
	mov.f32 	%f736, 0f3F800000;
	mov.f32 	%f733, 0f00000000;
	mov.b32 	%r539, 0;
	mov.f32 	%f725, %f248;
	mov.f32 	%f726, %f249;
	mov.f32 	%f727, %f250;
	mov.u32 	%r25, %r605;
	mov.u32 	%r26, %r604;
	mov.u32 	%r605, %r603;
	mov.f32 	%f734, %f733;
	mov.f32 	%f735, %f733;
	mov.f32 	%f737, %f736;
	mov.f32 	%f738, %f736;
$L__BB1_6:
	ld.param.u32 	%r526, [_Z13render_kernelPhiiP6Spherei4Vec3iP17curandStateXORWOW_param_4];
	setp.lt.s32 	%p9, %r526, 1;
	mov.pred 	%p128, -1;
	mov.f32 	%f755, 0f00000000;
	mov.f32 	%f756, %f755;
	mov.f32 	%f757, %f755;
	mov.f32 	%f809, %f755;
	mov.f32 	%f808, %f755;
	mov.f32 	%f807, %f755;
	mov.f32 	%f96, %f755;
	mov.f32 	%f97, %f755;
	mov.f32 	%f98, %f755;
	mov.f32 	%f766, %f755;
	mov.f32 	%f767, %f755;
	mov.f32 	%f768, %f755;
	@%p9 bra 	$L__BB1_14;
	ld.param.u32 	%r527, [_Z13render_kernelPhiiP6Spherei4Vec3iP17curandStateXORWOW_param_4];
	ld.param.u64 	%rd182, [_Z13render_kernelPhiiP6Spherei4Vec3iP17curandStateXORWOW_param_3];
	cvta.to.global.u64 	%rd58, %rd182;
	add.s64 	%rd185, %rd58, 24;
	neg.s32 	%r547, %r527;
	mov.f32 	%f768, 0f00000000;
	mov.b16 	%rs19, 0;
	mov.f32 	%f769, 0f501502F9;
	mov.f32 	%f767, %f768;
	mov.f32 	%f766, %f768;
	mov.f32 	%f98, %f768;
	mov.f32 	%f97, %f768;
	mov.f32 	%f96, %f768;
	mov.f32 	%f807, %f768;
	mov.f32 	%f808, %f768;
	mov.f32 	%f809, %f768;
	mov.f32 	%f757, %f768;
	mov.f32 	%f756, %f768;
	mov.f32 	%f755, %f768;
$L__BB1_8:
	ld.global.f32 	%f49, [%rd185+-24];
	sub.f32 	%f282, %f725, %f49;
	ld.global.f32 	%f50, [%rd185+-20];
	sub.f32 	%f283, %f726, %f50;
	ld.global.f32 	%f51, [%rd185+-16];
	sub.f32 	%f284, %f727, %f51;
	mul.f32 	%f285, %f811, %f283;
	fma.rn.f32 	%f286, %f810, %f282, %f285;
	fma.rn.f32 	%f52, %f812, %f284, %f286;
	mul.f32 	%f287, %f283, %f283;
	fma.rn.f32 	%f288, %f282, %f282, %f287;
	fma.rn.f32 	%f289, %f284, %f284, %f288;
	ld.global.f32 	%f53, [%rd185+-12];
	mul.f32 	%f290, %f53, %f53;
	sub.f32 	%f291, %f289, %f290;
	mul.f32 	%f292, %f52, %f52;
	mul.f32 	%f293, %f810, %f810;
	fma.rn.f32 	%f294, %f811, %f811, %f293;
	fma.rn.f32 	%f295, %f812, %f812, %f294;
	mul.f32 	%f296, %f295, %f291;
	sub.f32 	%f54, %f292, %f296;
	setp.lt.f32 	%p10, %f54, 0f00000000;
	@%p10 bra 	$L__BB1_12;
	sqrt.rn.f32 	%f55, %f54;
	neg.f32 	%f297, %f52;
	sub.f32 	%f298, %f297, %f55;
	mul.f32 	%f299, %f810, %f810;
	fma.rn.f32 	%f300, %f811, %f811, %f299;
	fma.rn.f32 	%f301, %f812, %f812, %f300;
	div.rn.f32 	%f754, %f298, %f301;
	setp.geu.f32 	%p11, %f754, 0f3A83126F;
	setp.leu.f32 	%p12, %f754, %f769;
	and.pred  	%p13, %p11, %p12;
	@%p13 bra 	$L__BB1_11;
	sub.f32 	%f303, %f55, %f52;
	mul.f32 	%f304, %f810, %f810;
	fma.rn.f32 	%f305, %f811, %f811, %f304;
	fma.rn.f32 	%f306, %f812, %f812, %f305;
	div.rn.f32 	%f754, %f303, %f306;
	setp.lt.f32 	%p14, %f754, 0f3A83126F;
	setp.gt.f32 	%p15, %f754, %f769;
	or.pred  	%p16, %p14, %p15;
	@%p16 bra 	$L__BB1_12;
$L__BB1_11:
	fma.rn.f32 	%f768, %f810, %f754, %f725;
	fma.rn.f32 	%f767, %f811, %f754, %f726;
	fma.rn.f32 	%f766, %f812, %f754, %f727;
	sub.f32 	%f308, %f768, %f49;
	sub.f32 	%f309, %f767, %f50;
	sub.f32 	%f310, %f766, %f51;
	div.rn.f32 	%f311, %f308, %f53;
	div.rn.f32 	%f312, %f309, %f53;
	div.rn.f32 	%f313, %f310, %f53;
	mul.f32 	%f314, %f811, %f312;
	fma.rn.f32 	%f315, %f810, %f311, %f314;
	fma.rn.f32 	%f316, %f812, %f313, %f315;
	setp.lt.f32 	%p17, %f316, 0f00000000;
	selp.u16 	%rs18, 1, 0, %p17;
	neg.f32 	%f317, %f311;
	neg.f32 	%f318, %f312;
	neg.f32 	%f319, %f313;
	selp.f32 	%f98, %f311, %f317, %p17;
	selp.f32 	%f97, %f312, %f318, %p17;
	selp.f32 	%f96, %f313, %f319, %p17;
	ld.global.u32 	%r549, [%rd185+-8];
	ld.global.f32 	%f807, [%rd185+-4];
	ld.global.f32 	%f808, [%rd185];
	ld.global.f32 	%f809, [%rd185+4];
	ld.global.f32 	%f759, [%rd185+8];
	ld.global.f32 	%f758, [%rd185+12];
	ld.global.f32 	%f757, [%rd185+16];
	ld.global.f32 	%f756, [%rd185+20];
	ld.global.f32 	%f755, [%rd185+24];
	mov.b16 	%rs19, 1;
	mov.f32 	%f769, %f754;
$L__BB1_12:
	add.s32 	%r547, %r547, 1;
	setp.ne.s32 	%p18, %r547, 0;
	add.s64 	%rd185, %rd185, 52;
	@%p18 bra 	$L__BB1_8;
	and.b16  	%rs12, %rs19, 255;
	setp.eq.s16 	%p128, %rs12, 0;
$L__BB1_14:
	@%p128 bra 	$L__BB1_122;
	fma.rn.f32 	%f733, %f736, %f757, %f733;
	fma.rn.f32 	%f734, %f737, %f756, %f734;
	fma.rn.f32 	%f735, %f738, %f755, %f735;
	setp.eq.s32 	%p19, %r549, 2;
	@%p19 bra 	$L__BB1_107;
	setp.eq.s32 	%p20, %r549, 1;
	@%p20 bra 	$L__BB1_62;
	setp.ne.s32 	%p21, %r549, 0;
	mov.u32 	%r603, %r29;
	mov.u32 	%r604, %r28;
	@%p21 bra 	$L__BB1_125;
	shr.u32 	%r372, %r25, 2;
	xor.b32  	%r373, %r372, %r25;
	shl.b32 	%r374, %r29, 4;
	shl.b32 	%r375, %r373, 1;
	xor.b32  	%r376, %r374, %r375;
	xor.b32  	%r377, %r376, %r29;
	xor.b32  	%r601, %r377, %r373;
	add.s32 	%r378, %r597, %r601;
	add.s32 	%r379, %r378, 362437;
	cvt.rn.f32.u32 	%f453, %r379;
	fma.rn.f32 	%f454, %f453, 0f2F800000, 0f2F000000;
	mul.f32 	%f105, %f454, 0f40C90FDB;
	shr.u32 	%r380, %r26, 2;
	xor.b32  	%r381, %r380, %r26;
	shl.b32 	%r382, %r601, 4;
	shl.b32 	%r383, %r381, 1;
	xor.b32  	%r384, %r383, %r382;
	xor.b32  	%r385, %r384, %r381;
	xor.b32  	%r602, %r385, %r601;
	add.s32 	%r597, %r597, 724874;
	add.s32 	%r386, %r602, %r597;
	cvt.rn.f32.u32 	%f455, %r386;
	fma.rn.f32 	%f456, %f455, 0f2F800000, 0f2F000000;
	fma.rn.f32 	%f457, %f456, 0f40000000, 0fBF800000;
	abs.f32 	%f458, %f457;
	fma.rn.f32 	%f459, %f458, 0fBF000000, 0f3F000000;
	rsqrt.approx.ftz.f32 	%f460, %f459;
	mul.f32 	%f461, %f459, %f460;
	mul.f32 	%f462, %f460, 0fBF000000;
	fma.rn.f32 	%f463, %f461, %f462, 0f3F000000;
	fma.rn.f32 	%f464, %f461, %f463, %f461;
	setp.eq.f32 	%p66, %f458, 0f3F800000;
	selp.f32 	%f465, 0f00000000, %f464, %p66;
	setp.gt.f32 	%p67, %f458, 0f3F0F5C29;
	selp.f32 	%f466, %f465, %f458, %p67;
	copysign.f32 	%f467, %f457, %f466;
	mul.f32 	%f468, %f467, %f467;
	fma.rn.f32 	%f469, %f468, 0f3D10ECEF, 0f3C8B1ABB;
	fma.rn.f32 	%f470, %f469, %f468, 0f3CFC028C;
	fma.rn.f32 	%f471, %f470, %f468, 0f3D372139;
	fma.rn.f32 	%f472, %f471, %f468, 0f3D9993DB;
	fma.rn.f32 	%f473, %f472, %f468, 0f3E2AAAC6;
	mul.f32 	%f474, %f468, %f473;
	fma.rn.f32 	%f475, %f474, %f467, %f467;
	neg.f32 	%f476, %f475;
	selp.f32 	%f477, %f475, %f476, %p67;
	fma.rn.f32 	%f478, 0f3F6EE581, 0f3FD774EB, %f477;
	setp.gt.f32 	%p68, %f457, 0f3F0F5C29;
	selp.f32 	%f479, %f475, %f478, %p68;
	add.f32 	%f480, %f479, %f479;
	selp.f32 	%f106, %f480, %f479, %p67;
	mul.f32 	%f481, %f106, 0f3F22F983;
	cvt.rni.s32.f32 	%r570, %f481;
	cvt.rn.f32.s32 	%f482, %r570;
	fma.rn.f32 	%f483, %f482, 0fBFC90FDA, %f106;
	fma.rn.f32 	%f484, %f482, 0fB3A22168, %f483;
	fma.rn.f32 	%f788, %f482, 0fA7C234C5, %f484;
	abs.f32 	%f108, %f106;
	setp.ltu.f32 	%p69, %f108, 0f47CE4780;
	mov.u32 	%r554, %r570;
	mov.f32 	%f784, %f788;
	@%p69 bra 	$L__BB1_26;
	setp.neu.f32 	%p70, %f108, 0f7F800000;
	@%p70 bra 	$L__BB1_21;
	mov.f32 	%f487, 0f00000000;
	mul.rn.f32 	%f784, %f106, %f487;
	mov.b32 	%r554, 0;
	bra.uni 	$L__BB1_26;
$L__BB1_21:
	mov.b32 	%r42, %f106;
	mov.b64 	%rd186, 0;
	mov.b32 	%r551, 0;
$L__BB1_22:
	.pragma "nounroll";
	mul.wide.u32 	%rd121, %r551, 4;
	mov.u64 	%rd122, __cudart_i2opi_f;
	add.s64 	%rd123, %rd122, %rd121;
	ld.global.nc.u32 	%r388, [%rd123];
	shl.b32 	%r389, %r42, 8;
	or.b32  	%r390, %r389, -2147483648;
	mad.wide.u32 	%rd124, %r388, %r390, %rd186;
	shr.u64 	%rd186, %rd124, 32;
	add.s64 	%rd125, %rd10, %rd121;
	st.local.u32 	[%rd125], %rd124;
	add.s32 	%r551, %r551, 1;
	setp.ne.s32 	%p71, %r551, 6;
	@%p71 bra 	$L__BB1_22;
	shr.u32 	%r391, %r42, 23;
	st.local.u32 	[%rd10+24], %rd186;
	and.b32  	%r45, %r391, 31;
	and.b32  	%r392, %r391, 224;
	add.s32 	%r393, %r392, -128;
	shr.u32 	%r394, %r393, 5;
	mul.wide.u32 	%rd126, %r394, 4;
	sub.s64 	%rd16, %rd10, %rd126;
	ld.local.u32 	%r552, [%rd16+24];
	ld.local.u32 	%r553, [%rd16+20];
	setp.eq.s32 	%p72, %r45, 0;
	@%p72 bra 	$L__BB1_25;
	shf.l.wrap.b32 	%r552, %r553, %r552, %r45;
	ld.local.u32 	%r395, [%rd16+16];
	shf.l.wrap.b32 	%r553, %r395, %r553, %r45;
$L__BB1_25:
	shr.u32 	%r396, %r552, 30;
	shf.l.wrap.b32 	%r397, %r553, %r552, 2;
	shl.b32 	%r398, %r553, 2;
	shr.u32 	%r399, %r397, 31;
	add.s32 	%r400, %r399, %r396;
	neg.s32 	%r401, %r400;
	setp.lt.s32 	%p73, %r42, 0;
	selp.b32 	%r554, %r401, %r400, %p73;
	xor.b32  	%r402, %r397, %r42;
	shr.s32 	%r403, %r397, 31;
	xor.b32  	%r404, %r403, %r397;
	xor.b32  	%r405, %r403, %r398;
	cvt.u64.u32 	%rd127, %r404;
	shl.b64 	%rd128, %rd127, 32;
	cvt.u64.u32 	%rd129, %r405;
	or.b64  	%rd130, %rd128, %rd129;
	cvt.rn.f64.s64 	%fd12, %rd130;
	mul.f64 	%fd13, %fd12, 0d3BF921FB54442D19;
	cvt.rn.f32.f64 	%f485, %fd13;
	neg.f32 	%f486, %f485;
	setp.lt.s32 	%p74, %r402, 0;
	selp.f32 	%f784, %f486, %f485, %p74;
$L__BB1_26:
	mul.rn.f32 	%f488, %f784, %f784;
	and.b32  	%r407, %r554, 1;
	setp.eq.b32 	%p75, %r407, 1;
	selp.f32 	%f489, 0f3F800000, %f784, %p75;
	fma.rn.f32 	%f490, %f488, %f489, 0f00000000;
	fma.rn.f32 	%f491, %f488, 0f37CBAC00, 0fBAB607ED;
	selp.f32 	%f492, %f491, 0fB94D4153, %p75;
	selp.f32 	%f493, 0f3D2AAABB, 0f3C0885E4, %p75;
	fma.rn.f32 	%f494, %f492, %f488, %f493;
	selp.f32 	%f495, 0fBEFFFFFF, 0fBE2AAAA8, %p75;
	fma.rn.f32 	%f496, %f494, %f488, %f495;
	fma.rn.f32 	%f497, %f496, %f490, %f489;
	and.b32  	%r408, %r554, 2;
	setp.eq.s32 	%p76, %r408, 0;
	mov.f32 	%f498, 0f00000000;
	sub.f32 	%f499, %f498, %f497;
	selp.f32 	%f112, %f497, %f499, %p76;
	mul.f32 	%f500, %f105, 0f3F22F983;
	cvt.rni.s32.f32 	%r566, %f500;
	cvt.rn.f32.s32 	%f501, %r566;
	fma.rn.f32 	%f502, %f501, 0fBFC90FDA, %f105;
	fma.rn.f32 	%f503, %f501, 0fB3A22168, %f502;
	fma.rn.f32 	%f787, %f501, 0fA7C234C5, %f503;
	abs.f32 	%f114, %f105;
	setp.ltu.f32 	%p77, %f114, 0f47CE4780;
	mov.u32 	%r558, %r566;
	mov.f32 	%f785, %f787;
	@%p77 bra 	$L__BB1_34;
	setp.neu.f32 	%p78, %f114, 0f7F800000;
	@%p78 bra 	$L__BB1_29;
	mov.f32 	%f506, 0f00000000;
	mul.rn.f32 	%f785, %f105, %f506;
	mov.b32 	%r558, 0;
	bra.uni 	$L__BB1_34;
$L__BB1_29:
	mov.b64 	%rd187, 0;
	mov.b32 	%r555, 0;
$L__BB1_30:
	.pragma "nounroll";
	mul.wide.u32 	%rd132, %r555, 4;
	mov.u64 	%rd133, __cudart_i2opi_f;
	add.s64 	%rd134, %rd133, %rd132;
	ld.global.nc.u32 	%r410, [%rd134];
	mov.b32 	%r411, %f105;
	shl.b32 	%r412, %r411, 8;
	or.b32  	%r413, %r412, -2147483648;
	mad.wide.u32 	%rd135, %r410, %r413, %rd187;
	shr.u64 	%rd187, %rd135, 32;
	add.s64 	%rd136, %rd9, %rd132;
	st.local.u32 	[%rd136], %rd135;
	add.s32 	%r555, %r555, 1;
	setp.ne.s32 	%p79, %r555, 6;
	@%p79 bra 	$L__BB1_30;
	shr.u32 	%r415, %r411, 23;
	st.local.u32 	[%rd9+24], %rd187;
	and.b32  	%r57, %r415, 31;
	and.b32  	%r416, %r415, 224;
	add.s32 	%r417, %r416, -128;
	shr.u32 	%r418, %r417, 5;
	mul.wide.u32 	%rd137, %r418, 4;
	sub.s64 	%rd19, %rd9, %rd137;
	ld.local.u32 	%r556, [%rd19+24];
	ld.local.u32 	%r557, [%rd19+20];
	setp.eq.s32 	%p80, %r57, 0;
	@%p80 bra 	$L__BB1_33;
	shf.l.wrap.b32 	%r556, %r557, %r556, %r57;
	ld.local.u32 	%r419, [%rd19+16];
	shf.l.wrap.b32 	%r557, %r419, %r557, %r57;
$L__BB1_33:
	shr.u32 	%r420, %r556, 30;
	shf.l.wrap.b32 	%r421, %r557, %r556, 2;
	shl.b32 	%r422, %r557, 2;
	shr.u32 	%r423, %r421, 31;
	add.s32 	%r558, %r423, %r420;
	shr.s32 	%r424, %r421, 31;
	xor.b32  	%r425, %r424, %r421;
	xor.b32  	%r426, %r424, %r422;
	cvt.u64.u32 	%rd138, %r425;
	shl.b64 	%rd139, %rd138, 32;
	cvt.u64.u32 	%rd140, %r426;
	or.b64  	%rd141, %rd139, %rd140;
	cvt.rn.f64.s64 	%fd14, %rd141;
	mul.f64 	%fd15, %fd14, 0d3BF921FB54442D19;
	cvt.rn.f32.f64 	%f504, %fd15;
	neg.f32 	%f505, %f504;
	setp.lt.s32 	%p81, %r421, 0;
	selp.f32 	%f785, %f505, %f504, %p81;
$L__BB1_34:
	add.s32 	%r428, %r558, 1;
	mul.rn.f32 	%f507, %f785, %f785;
	and.b32  	%r429, %r558, 1;
	setp.eq.b32 	%p83, %r429, 1;
	selp.f32 	%f508, %f785, 0f3F800000, %p83;
	fma.rn.f32 	%f509, %f507, %f508, 0f00000000;
	fma.rn.f32 	%f510, %f507, 0f37CBAC00, 0fBAB607ED;
	selp.f32 	%f511, 0fB94D4153, %f510, %p83;
	selp.f32 	%f512, 0f3C0885E4, 0f3D2AAABB, %p83;
	fma.rn.f32 	%f513, %f511, %f507, %f512;
	selp.f32 	%f514, 0fBE2AAAA8, 0fBEFFFFFF, %p83;
	fma.rn.f32 	%f515, %f513, %f507, %f514;
	fma.rn.f32 	%f516, %f515, %f509, %f508;
	and.b32  	%r430, %r428, 2;
	setp.eq.s32 	%p84, %r430, 0;
	mov.f32 	%f517, 0f00000000;
	sub.f32 	%f518, %f517, %f516;
	selp.f32 	%f519, %f516, %f518, %p84;
	mul.f32 	%f119, %f112, %f519;
	mov.u32 	%r562, %r570;
	mov.f32 	%f786, %f788;
	@%p69 bra 	$L__BB1_42;
	setp.neu.f32 	%p85, %f108, 0f7F800000;
	@%p85 bra 	$L__BB1_37;
	mov.f32 	%f522, 0f00000000;
	mul.rn.f32 	%f786, %f106, %f522;
	mov.b32 	%r562, 0;
	bra.uni 	$L__BB1_42;
$L__BB1_37:
	mov.b64 	%rd188, 0;
	mov.b32 	%r559, 0;
$L__BB1_38:
	.pragma "nounroll";
	mul.wide.u32 	%rd143, %r559, 4;
	mov.u64 	%rd144, __cudart_i2opi_f;
	add.s64 	%rd145, %rd144, %rd143;
	ld.global.nc.u32 	%r432, [%rd145];
	mov.b32 	%r67, %f106;
	shl.b32 	%r433, %r67, 8;
	or.b32  	%r434, %r433, -2147483648;
	mad.wide.u32 	%rd146, %r432, %r434, %rd188;
	shr.u64 	%rd188, %rd146, 32;
	add.s64 	%rd147, %rd8, %rd143;
	st.local.u32 	[%rd147], %rd146;
	add.s32 	%r559, %r559, 1;
	setp.ne.s32 	%p86, %r559, 6;
	@%p86 bra 	$L__BB1_38;
	shr.u32 	%r435, %r67, 23;
	st.local.u32 	[%rd8+24], %rd188;
	and.b32  	%r69, %r435, 31;
	and.b32  	%r436, %r435, 224;
	add.s32 	%r437, %r436, -128;
	shr.u32 	%r438, %r437, 5;
	mul.wide.u32 	%rd148, %r438, 4;
	sub.s64 	%rd22, %rd8, %rd148;
	ld.local.u32 	%r560, [%rd22+24];
	ld.local.u32 	%r561, [%rd22+20];
	setp.eq.s32 	%p87, %r69, 0;
	@%p87 bra 	$L__BB1_41;
	shf.l.wrap.b32 	%r560, %r561, %r560, %r69;
	ld.local.u32 	%r439, [%rd22+16];
	shf.l.wrap.b32 	%r561, %r439, %r561, %r69;
$L__BB1_41:
	shr.u32 	%r440, %r560, 30;
	shf.l.wrap.b32 	%r441, %r561, %r560, 2;
	shl.b32 	%r442, %r561, 2;
	shr.u32 	%r443, %r441, 31;
	add.s32 	%r444, %r443, %r440;
	neg.s32 	%r445, %r444;
	setp.lt.s32 	%p88, %r67, 0;
	selp.b32 	%r562, %r445, %r444, %p88;
	xor.b32  	%r447, %r441, %r67;
	shr.s32 	%r448, %r441, 31;
	xor.b32  	%r449, %r448, %r441;
	xor.b32  	%r450, %r448, %r442;
	cvt.u64.u32 	%rd149, %r449;
	shl.b64 	%rd150, %rd149, 32;
	cvt.u64.u32 	%rd151, %r450;
	or.b64  	%rd152, %rd150, %rd151;
	cvt.rn.f64.s64 	%fd16, %rd152;
	mul.f64 	%fd17, %fd16, 0d3BF921FB54442D19;
	cvt.rn.f32.f64 	%f520, %fd17;
	neg.f32 	%f521, %f520;
	setp.lt.s32 	%p89, %r447, 0;
	selp.f32 	%f786, %f521, %f520, %p89;
$L__BB1_42:
	abs.f32 	%f123, %f105;
	setp.ltu.f32 	%p90, %f123, 0f47CE4780;
	mul.rn.f32 	%f523, %f786, %f786;
	and.b32  	%r452, %r562, 1;
	setp.eq.b32 	%p91, %r452, 1;
	selp.f32 	%f524, 0f3F800000, %f786, %p91;
	fma.rn.f32 	%f525, %f523, %f524, 0f00000000;
	fma.rn.f32 	%f526, %f523, 0f37CBAC00, 0fBAB607ED;
	selp.f32 	%f527, %f526, 0fB94D4153, %p91;
	selp.f32 	%f528, 0f3D2AAABB, 0f3C0885E4, %p91;
	fma.rn.f32 	%f529, %f527, %f523, %f528;
	selp.f32 	%f530, 0fBEFFFFFF, 0fBE2AAAA8, %p91;
	fma.rn.f32 	%f531, %f529, %f523, %f530;
	fma.rn.f32 	%f532, %f531, %f525, %f524;
	and.b32  	%r453, %r562, 2;
	setp.eq.s32 	%p92, %r453, 0;
	mov.f32 	%f533, 0f00000000;
	sub.f32 	%f534, %f533, %f532;
	selp.f32 	%f124, %f532, %f534, %p92;
	@%p90 bra 	$L__BB1_50;
	setp.neu.f32 	%p93, %f123, 0f7F800000;
	@%p93 bra 	$L__BB1_45;
	mov.f32 	%f537, 0f00000000;
	mul.rn.f32 	%f787, %f105, %f537;
	mov.b32 	%r566, 0;
	bra.uni 	$L__BB1_50;
$L__BB1_45:
	mov.b32 	%r78, %f105;
	mov.b64 	%rd189, 0;
	mov.b32 	%r563, 0;
$L__BB1_46:
	.pragma "nounroll";
	mul.wide.u32 	%rd154, %r563, 4;
	mov.u64 	%rd155, __cudart_i2opi_f;
	add.s64 	%rd156, %rd155, %rd154;
	ld.global.nc.u32 	%r455, [%rd156];
	shl.b32 	%r456, %r78, 8;
	or.b32  	%r457, %r456, -2147483648;
	mad.wide.u32 	%rd157, %r455, %r457, %rd189;
	shr.u64 	%rd189, %rd157, 32;
	add.s64 	%rd158, %rd7, %rd154;
	st.local.u32 	[%rd158], %rd157;
	add.s32 	%r563, %r563, 1;
	setp.ne.s32 	%p94, %r563, 6;
	@%p94 bra 	$L__BB1_46;
	shr.u32 	%r458, %r78, 23;
	st.local.u32 	[%rd7+24], %rd189;
	and.b32  	%r81, %r458, 31;
	and.b32  	%r459, %r458, 224;
	add.s32 	%r460, %r459, -128;
	shr.u32 	%r461, %r460, 5;
	mul.wide.u32 	%rd159, %r461, 4;
	sub.s64 	%rd25, %rd7, %rd159;
	ld.local.u32 	%r564, [%rd25+24];
	ld.local.u32 	%r565, [%rd25+20];
	setp.eq.s32 	%p95, %r81, 0;
	@%p95 bra 	$L__BB1_49;
	shf.l.wrap.b32 	%r564, %r565, %r564, %r81;
	ld.local.u32 	%r462, [%rd25+16];
	shf.l.wrap.b32 	%r565, %r462, %r565, %r81;
$L__BB1_49:
	shr.u32 	%r463, %r564, 30;
	shf.l.wrap.b32 	%r464, %r565, %r564, 2;
	shl.b32 	%r465, %r565, 2;
	shr.u32 	%r466, %r464, 31;
	add.s32 	%r566, %r466, %r463;
	shr.s32 	%r467, %r464, 31;
	xor.b32  	%r468, %r467, %r464;
	xor.b32  	%r469, %r467, %r465;
	cvt.u64.u32 	%rd160, %r468;
	shl.b64 	%rd161, %rd160, 32;
	cvt.u64.u32 	%rd162, %r469;
	or.b64  	%rd163, %rd161, %rd162;
	cvt.rn.f64.s64 	%fd18, %rd163;
	mul.f64 	%fd19, %fd18, 0d3BF921FB54442D19;
	cvt.rn.f32.f64 	%f535, %fd19;
	neg.f32 	%f536, %f535;
	setp.lt.s32 	%p96, %r464, 0;
	selp.f32 	%f787, %f536, %f535, %p96;
$L__BB1_50:
	abs.f32 	%f128, %f106;
	setp.ltu.f32 	%p97, %f128, 0f47CE4780;
	mul.rn.f32 	%f538, %f787, %f787;
	and.b32  	%r471, %r566, 1;
	setp.eq.b32 	%p98, %r471, 1;
	selp.f32 	%f539, 0f3F800000, %f787, %p98;
	fma.rn.f32 	%f540, %f538, %f539, 0f00000000;
	fma.rn.f32 	%f541, %f538, 0f37CBAC00, 0fBAB607ED;
	selp.f32 	%f542, %f541, 0fB94D4153, %p98;
	selp.f32 	%f543, 0f3D2AAABB, 0f3C0885E4, %p98;
	fma.rn.f32 	%f544, %f542, %f538, %f543;
	selp.f32 	%f545, 0fBEFFFFFF, 0fBE2AAAA8, %p98;
	fma.rn.f32 	%f546, %f544, %f538, %f545;
	fma.rn.f32 	%f547, %f546, %f540, %f539;
	and.b32  	%r472, %r566, 2;
	setp.eq.s32 	%p99, %r472, 0;
	mov.f32 	%f548, 0f00000000;
	sub.f32 	%f549, %f548, %f547;
	selp.f32 	%f550, %f547, %f549, %p99;
	mul.f32 	%f129, %f124, %f550;
	@%p97 bra 	$L__BB1_58;
	setp.neu.f32 	%p100, %f128, 0f7F800000;
	@%p100 bra 	$L__BB1_53;
	mov.f32 	%f553, 0f00000000;
	mul.rn.f32 	%f788, %f106, %f553;
	mov.b32 	%r570, 0;
	bra.uni 	$L__BB1_58;
$L__BB1_53:
	mov.b32 	%r90, %f106;
	mov.b64 	%rd190, 0;
	mov.b32 	%r567, 0;
$L__BB1_54:
	.pragma "nounroll";
	mul.wide.u32 	%rd165, %r567, 4;
	mov.u64 	%rd166, __cudart_i2opi_f;
	add.s64 	%rd167, %rd166, %rd165;
	ld.global.nc.u32 	%r474, [%rd167];
	shl.b32 	%r475, %r90, 8;
	or.b32  	%r476, %r475, -2147483648;
	mad.wide.u32 	%rd168, %r474, %r476, %rd190;
	shr.u64 	%rd190, %rd168, 32;
	add.s64 	%rd169, %rd6, %rd165;
	st.local.u32 	[%rd169], %rd168;
	add.s32 	%r567, %r567, 1;
	setp.ne.s32 	%p101, %r567, 6;
	@%p101 bra 	$L__BB1_54;
	shr.u32 	%r477, %r90, 23;
	st.local.u32 	[%rd6+24], %rd190;
	and.b32  	%r93, %r477, 31;
	and.b32  	%r478, %r477, 224;
	add.s32 	%r479, %r478, -128;
	shr.u32 	%r480, %r479, 5;
	mul.wide.u32 	%rd170, %r480, 4;
	sub.s64 	%rd28, %rd6, %rd170;
	ld.local.u32 	%r568, [%rd28+24];
	ld.local.u32 	%r569, [%rd28+20];
	setp.eq.s32 	%p102, %r93, 0;
	@%p102 bra 	$L__BB1_57;
	shf.l.wrap.b32 	%r568, %r569, %r568, %r93;
	ld.local.u32 	%r481, [%rd28+16];
	shf.l.wrap.b32 	%r569, %r481, %r569, %r93;
$L__BB1_57:
	shr.u32 	%r482, %r568, 30;
	shf.l.wrap.b32 	%r483, %r569, %r568, 2;
	shl.b32 	%r484, %r569, 2;
	shr.u32 	%r485, %r483, 31;
	add.s32 	%r486, %r485, %r482;
	neg.s32 	%r487, %r486;
	setp.lt.s32 	%p103, %r90, 0;
	selp.b32 	%r570, %r487, %r486, %p103;
	xor.b32  	%r488, %r483, %r90;
	shr.s32 	%r489, %r483, 31;
	xor.b32  	%r490, %r489, %r483;
	xor.b32  	%r491, %r489, %r484;
	cvt.u64.u32 	%rd171, %r490;
	shl.b64 	%rd172, %rd171, 32;
	cvt.u64.u32 	%rd173, %r491;
	or.b64  	%rd174, %rd172, %rd173;
	cvt.rn.f64.s64 	%fd20, %rd174;
	mul.f64 	%fd21, %fd20, 0d3BF921FB54442D19;
	cvt.rn.f32.f64 	%f551, %fd21;
	neg.f32 	%f552, %f551;
	setp.lt.s32 	%p104, %r488, 0;
	selp.f32 	%f788, %f552, %f551, %p104;
$L__BB1_58:
	add.s32 	%r493, %r570, 1;
	mul.rn.f32 	%f555, %f788, %f788;
	and.b32  	%r494, %r570, 1;
	setp.eq.b32 	%p105, %r494, 1;
	selp.f32 	%f556, %f788, 0f3F800000, %p105;
	fma.rn.f32 	%f557, %f555, %f556, 0f00000000;
	fma.rn.f32 	%f558, %f555, 0f37CBAC00, 0fBAB607ED;
	selp.f32 	%f559, 0fB94D4153, %f558, %p105;
	selp.f32 	%f560, 0f3C0885E4, 0f3D2AAABB, %p105;
	fma.rn.f32 	%f561, %f559, %f555, %f560;
	selp.f32 	%f562, 0fBE2AAAA8, 0fBEFFFFFF, %p105;
	fma.rn.f32 	%f563, %f561, %f555, %f562;
	fma.rn.f32 	%f564, %f563, %f557, %f556;
	and.b32  	%r495, %r493, 2;
	setp.eq.s32 	%p106, %r495, 0;
	mov.f32 	%f789, 0f00000000;
	sub.f32 	%f565, %f789, %f564;
	selp.f32 	%f133, %f564, %f565, %p106;
	mul.f32 	%f566, %f129, %f129;
	fma.rn.f32 	%f567, %f119, %f119, %f566;
	fma.rn.f32 	%f568, %f133, %f133, %f567;
	sqrt.rn.f32 	%f134, %f568;
	setp.leu.f32 	%p107, %f134, 0f00000000;
	mov.f32 	%f790, %f789;
	mov.f32 	%f791, %f789;
	@%p107 bra 	$L__BB1_60;
	div.rn.f32 	%f789, %f119, %f134;
	div.rn.f32 	%f790, %f129, %f134;
	div.rn.f32 	%f791, %f133, %f134;
$L__BB1_60:
	add.f32 	%f570, %f98, %f789;
	add.f32 	%f571, %f97, %f790;
	add.f32 	%f572, %f96, %f791;
	mul.f32 	%f573, %f571, %f571;
	fma.rn.f32 	%f574, %f570, %f570, %f573;
	fma.rn.f32 	%f575, %f572, %f572, %f574;
	sqrt.rn.f32 	%f576, %f575;
	setp.lt.f32 	%p108, %f576, 0f3A83126F;
	selp.f32 	%f141, %f98, %f570, %p108;
	selp.f32 	%f142, %f97, %f571, %p108;
	selp.f32 	%f143, %f96, %f572, %p108;
	mul.f32 	%f577, %f142, %f142;
	fma.rn.f32 	%f578, %f141, %f141, %f577;
	fma.rn.f32 	%f579, %f143, %f143, %f578;
	sqrt.rn.f32 	%f144, %f579;
	setp.leu.f32 	%p109, %f144, 0f00000000;
	mov.f32 	%f810, 0f00000000;
	mov.u32 	%r25, %r605;
	mov.u32 	%r599, %r28;
	mov.u32 	%r600, %r29;
	mov.f32 	%f811, %f810;
	mov.f32 	%f812, %f810;
	@%p109 bra 	$L__BB1_120;
	div.rn.f32 	%f810, %f141, %f144;
	div.rn.f32 	%f811, %f142, %f144;
	div.rn.f32 	%f812, %f143, %f144;
	mov.u32 	%r25, %r605;
	mov.u32 	%r599, %r28;
	mov.u32 	%r600, %r29;
	bra.uni 	$L__BB1_120;
$L__BB1_62:
	mul.f32 	%f321, %f810, %f810;
	fma.rn.f32 	%f322, %f811, %f811, %f321;
	fma.rn.f32 	%f323, %f812, %f812, %f322;
	sqrt.rn.f32 	%f148, %f323;
	setp.leu.f32 	%p22, %f148, 0f00000000;
	mov.f32 	%f792, 0f00000000;
	mov.f32 	%f793, %f792;
	mov.f32 	%f794, %f792;
	@%p22 bra 	$L__BB1_64;
	div.rn.f32 	%f792, %f810, %f148;
	div.rn.f32 	%f793, %f811, %f148;
	div.rn.f32 	%f794, %f812, %f148;
$L__BB1_64:
	add.f32 	%f324, %f98, %f98;
	add.f32 	%f325, %f97, %f97;
	add.f32 	%f326, %f96, %f96;
	mul.f32 	%f327, %f97, %f793;
	fma.rn.f32 	%f328, %f98, %f792, %f327;
	fma.rn.f32 	%f329, %f96, %f794, %f328;
	mul.f32 	%f330, %f324, %f329;
	mul.f32 	%f331, %f325, %f329;
	mul.f32 	%f332, %f326, %f329;
	sub.f32 	%f155, %f792, %f330;
	sub.f32 	%f156, %f793, %f331;
	sub.f32 	%f157, %f794, %f332;
	shr.u32 	%r231, %r25, 2;
	xor.b32  	%r232, %r231, %r25;
	shl.b32 	%r233, %r29, 4;
	shl.b32 	%r234, %r232, 1;
	xor.b32  	%r235, %r233, %r234;
	xor.b32  	%r236, %r235, %r29;
	xor.b32  	%r601, %r236, %r232;
	add.s32 	%r237, %r597, %r601;
	add.s32 	%r238, %r237, 362437;
	cvt.rn.f32.u32 	%f333, %r238;
	fma.rn.f32 	%f334, %f333, 0f2F800000, 0f2F000000;
	mul.f32 	%f158, %f334, 0f40C90FDB;
	shr.u32 	%r239, %r26, 2;
	xor.b32  	%r240, %r239, %r26;
	shl.b32 	%r241, %r601, 4;
	shl.b32 	%r242, %r240, 1;
	xor.b32  	%r243, %r242, %r241;
	xor.b32  	%r244, %r243, %r240;
	xor.b32  	%r602, %r244, %r601;
	add.s32 	%r597, %r597, 724874;
	add.s32 	%r245, %r602, %r597;
	cvt.rn.f32.u32 	%f335, %r245;
	fma.rn.f32 	%f336, %f335, 0f2F800000, 0f2F000000;
	fma.rn.f32 	%f337, %f336, 0f40000000, 0fBF800000;
	abs.f32 	%f338, %f337;
	fma.rn.f32 	%f339, %f338, 0fBF000000, 0f3F000000;
	rsqrt.approx.ftz.f32 	%f340, %f339;
	mul.f32 	%f341, %f339, %f340;
	mul.f32 	%f342, %f340, 0fBF000000;
	fma.rn.f32 	%f343, %f341, %f342, 0f3F000000;
	fma.rn.f32 	%f344, %f341, %f343, %f341;
	setp.eq.f32 	%p23, %f338, 0f3F800000;
	selp.f32 	%f345, 0f00000000, %f344, %p23;
	setp.gt.f32 	%p24, %f338, 0f3F0F5C29;
	selp.f32 	%f346, %f345, %f338, %p24;
	copysign.f32 	%f347, %f337, %f346;
	mul.f32 	%f348, %f347, %f347;
	fma.rn.f32 	%f349, %f348, 0f3D10ECEF, 0f3C8B1ABB;
	fma.rn.f32 	%f350, %f349, %f348, 0f3CFC028C;
	fma.rn.f32 	%f351, %f350, %f348, 0f3D372139;
	fma.rn.f32 	%f352, %f351, %f348, 0f3D9993DB;
	fma.rn.f32 	%f353, %f352, %f348, 0f3E2AAAC6;
	mul.f32 	%f354, %f348, %f353;
	fma.rn.f32 	%f355, %f354, %f347, %f347;
	neg.f32 	%f356, %f355;
	selp.f32 	%f357, %f355, %f356, %p24;
	fma.rn.f32 	%f358, 0f3F6EE581, 0f3FD774EB, %f357;
	setp.gt.f32 	%p25, %f337, 0f3F0F5C29;
	selp.f32 	%f359, %f355, %f358, %p25;
	add.f32 	%f360, %f359, %f359;
	selp.f32 	%f159, %f360, %f359, %p24;
	mul.f32 	%f361, %f159, 0f3F22F983;
	cvt.rni.s32.f32 	%r590, %f361;
	cvt.rn.f32.s32 	%f362, %r590;
	fma.rn.f32 	%f363, %f362, 0fBFC90FDA, %f159;
	fma.rn.f32 	%f364, %f362, 0fB3A22168, %f363;
	fma.rn.f32 	%f799, %f362, 0fA7C234C5, %f364;
	abs.f32 	%f161, %f159;
	setp.ltu.f32 	%p26, %f161, 0f47CE4780;
	mov.u32 	%r574, %r590;
	mov.f32 	%f795, %f799;
	@%p26 bra 	$L__BB1_72;
	setp.neu.f32 	%p27, %f161, 0f7F800000;
	@%p27 bra 	$L__BB1_67;
	mov.f32 	%f367, 0f00000000;
	mul.rn.f32 	%f795, %f159, %f367;
	mov.b32 	%r574, 0;
	bra.uni 	$L__BB1_72;
$L__BB1_67:
	mov.b64 	%rd191, 0;
	mov.b32 	%r571, 0;
$L__BB1_68:
	.pragma "nounroll";
	mul.wide.u32 	%rd60, %r571, 4;
	mov.u64 	%rd61, __cudart_i2opi_f;
	add.s64 	%rd62, %rd61, %rd60;
	ld.global.nc.u32 	%r247, [%rd62];
	mov.b32 	%r107, %f159;
	shl.b32 	%r248, %r107, 8;
	or.b32  	%r249, %r248, -2147483648;
	mad.wide.u32 	%rd63, %r247, %r249, %rd191;
	shr.u64 	%rd191, %rd63, 32;
	add.s64 	%rd64, %rd5, %rd60;
	st.local.u32 	[%rd64], %rd63;
	add.s32 	%r571, %r571, 1;
	setp.ne.s32 	%p28, %r571, 6;
	@%p28 bra 	$L__BB1_68;
	shr.u32 	%r250, %r107, 23;
	st.local.u32 	[%rd5+24], %rd191;
	and.b32  	%r109, %r250, 31;
	and.b32  	%r251, %r250, 224;
	add.s32 	%r252, %r251, -128;
	shr.u32 	%r253, %r252, 5;
	mul.wide.u32 	%rd65, %r253, 4;
	sub.s64 	%rd31, %rd5, %rd65;
	ld.local.u32 	%r572, [%rd31+24];
	ld.local.u32 	%r573, [%rd31+20];
	setp.eq.s32 	%p29, %r109, 0;
	@%p29 bra 	$L__BB1_71;
	shf.l.wrap.b32 	%r572, %r573, %r572, %r109;
	ld.local.u32 	%r254, [%rd31+16];
	shf.l.wrap.b32 	%r573, %r254, %r573, %r109;
$L__BB1_71:
	shr.u32 	%r255, %r572, 30;
	shf.l.wrap.b32 	%r256, %r573, %r572, 2;
	shl.b32 	%r257, %r573, 2;
	shr.u32 	%r258, %r256, 31;
	add.s32 	%r259, %r258, %r255;
	neg.s32 	%r260, %r259;
	setp.lt.s32 	%p30, %r107, 0;
	selp.b32 	%r574, %r260, %r259, %p30;
	xor.b32  	%r262, %r256, %r107;
	shr.s32 	%r263, %r256, 31;
	xor.b32  	%r264, %r263, %r256;
	xor.b32  	%r265, %r263, %r257;
	cvt.u64.u32 	%rd66, %r264;
	shl.b64 	%rd67, %rd66, 32;
	cvt.u64.u32 	%rd68, %r265;
	or.b64  	%rd69, %rd67, %rd68;
	cvt.rn.f64.s64 	%fd2, %rd69;
	mul.f64 	%fd3, %fd2, 0d3BF921FB54442D19;
	cvt.rn.f32.f64 	%f365, %fd3;
	neg.f32 	%f366, %f365;
	setp.lt.s32 	%p31, %r262, 0;
	selp.f32 	%f795, %f366, %f365, %p31;
$L__BB1_72:
	mul.rn.f32 	%f368, %f795, %f795;
	and.b32  	%r267, %r574, 1;
	setp.eq.b32 	%p32, %r267, 1;
	selp.f32 	%f369, 0f3F800000, %f795, %p32;
	fma.rn.f32 	%f370, %f368, %f369, 0f00000000;
	fma.rn.f32 	%f371, %f368, 0f37CBAC00, 0fBAB607ED;
	selp.f32 	%f372, %f371, 0fB94D4153, %p32;
	selp.f32 	%f373, 0f3D2AAABB, 0f3C0885E4, %p32;
	fma.rn.f32 	%f374, %f372, %f368, %f373;
	selp.f32 	%f375, 0fBEFFFFFF, 0fBE2AAAA8, %p32;
	fma.rn.f32 	%f376, %f374, %f368, %f375;
	fma.rn.f32 	%f377, %f376, %f370, %f369;
	and.b32  	%r268, %r574, 2;
	setp.eq.s32 	%p33, %r268, 0;
	mov.f32 	%f378, 0f00000000;
	sub.f32 	%f379, %f378, %f377;
	selp.f32 	%f165, %f377, %f379, %p33;
	mul.f32 	%f380, %f158, 0f3F22F983;
	cvt.rni.s32.f32 	%r586, %f380;
	cvt.rn.f32.s32 	%f381, %r586;
	fma.rn.f32 	%f382, %f381, 0fBFC90FDA, %f158;
	fma.rn.f32 	%f383, %f381, 0fB3A22168, %f382;
	fma.rn.f32 	%f798, %f381, 0fA7C234C5, %f383;
	abs.f32 	%f167, %f158;
	setp.ltu.f32 	%p34, %f167, 0f47CE4780;
	mov.u32 	%r578, %r586;
	mov.f32 	%f796, %f798;
	@%p34 bra 	$L__BB1_80;
	setp.neu.f32 	%p35, %f167, 0f7F800000;
	@%p35 bra 	$L__BB1_75;
	mov.f32 	%f386, 0f00000000;
	mul.rn.f32 	%f796, %f158, %f386;
	mov.b32 	%r578, 0;
	bra.uni 	$L__BB1_80;
$L__BB1_75:
	mov.b64 	%rd192, 0;
	mov.b32 	%r575, 0;
$L__BB1_76:
	.pragma "nounroll";
	mul.wide.u32 	%rd71, %r575, 4;
	mov.u64 	%rd72, __cudart_i2opi_f;
	add.s64 	%rd73, %rd72, %rd71;
	ld.global.nc.u32 	%r270, [%rd73];
	mov.b32 	%r271, %f158;
	shl.b32 	%r272, %r271, 8;
	or.b32  	%r273, %r272, -2147483648;
	mad.wide.u32 	%rd74, %r270, %r273, %rd192;
	shr.u64 	%rd192, %rd74, 32;
	add.s64 	%rd75, %rd4, %rd71;
	st.local.u32 	[%rd75], %rd74;
	add.s32 	%r575, %r575, 1;
	setp.ne.s32 	%p36, %r575, 6;
	@%p36 bra 	$L__BB1_76;
	shr.u32 	%r275, %r271, 23;
	st.local.u32 	[%rd4+24], %rd192;
	and.b32  	%r276, %r275, 31;
	and.b32  	%r277, %r275, 224;
	add.s32 	%r278, %r277, -128;
	shr.u32 	%r279, %r278, 5;
	mul.wide.u32 	%rd76, %r279, 4;
	sub.s64 	%rd77, %rd4, %rd76;
	ld.local.u32 	%r576, [%rd77+24];
	ld.local.u32 	%r577, [%rd77+20];
	setp.eq.s32 	%p37, %r276, 0;
	@%p37 bra 	$L__BB1_79;
	mov.b32 	%r280, %f158;
	shr.u32 	%r281, %r280, 23;
	and.b32  	%r282, %r281, 31;
	shf.l.wrap.b32 	%r576, %r577, %r576, %r282;
	and.b32  	%r283, %r281, 224;
	add.s32 	%r284, %r283, -128;
	shr.u32 	%r285, %r284, 5;
	mul.wide.u32 	%rd78, %r285, 4;
	sub.s64 	%rd79, %rd4, %rd78;
	ld.local.u32 	%r286, [%rd79+16];
	shf.l.wrap.b32 	%r577, %r286, %r577, %r282;
$L__BB1_79:
	shr.u32 	%r287, %r576, 30;
	shf.l.wrap.b32 	%r288, %r577, %r576, 2;
	shl.b32 	%r289, %r577, 2;
	shr.u32 	%r290, %r288, 31;
	add.s32 	%r578, %r290, %r287;
	shr.s32 	%r291, %r288, 31;
	xor.b32  	%r292, %r291, %r288;
	xor.b32  	%r293, %r291, %r289;
	cvt.u64.u32 	%rd80, %r292;
	shl.b64 	%rd81, %rd80, 32;
	cvt.u64.u32 	%rd82, %r293;
	or.b64  	%rd83, %rd81, %rd82;
	cvt.rn.f64.s64 	%fd4, %rd83;
	mul.f64 	%fd5, %fd4, 0d3BF921FB54442D19;
	cvt.rn.f32.f64 	%f384, %fd5;
	neg.f32 	%f385, %f384;
	setp.lt.s32 	%p38, %r288, 0;
	selp.f32 	%f796, %f385, %f384, %p38;
$L__BB1_80:
	abs.f32 	%f171, %f159;
	setp.ltu.f32 	%p39, %f171, 0f47CE4780;
	add.s32 	%r295, %r578, 1;
	mul.rn.f32 	%f387, %f796, %f796;
	and.b32  	%r296, %r578, 1;
	setp.eq.b32 	%p40, %r296, 1;
	selp.f32 	%f388, %f796, 0f3F800000, %p40;
	fma.rn.f32 	%f389, %f387, %f388, 0f00000000;
	fma.rn.f32 	%f390, %f387, 0f37CBAC00, 0fBAB607ED;
	selp.f32 	%f391, 0fB94D4153, %f390, %p40;
	selp.f32 	%f392, 0f3C0885E4, 0f3D2AAABB, %p40;
	fma.rn.f32 	%f393, %f391, %f387, %f392;
	selp.f32 	%f394, 0fBE2AAAA8, 0fBEFFFFFF, %p40;
	fma.rn.f32 	%f395, %f393, %f387, %f394;
	fma.rn.f32 	%f396, %f395, %f389, %f388;
	and.b32  	%r297, %r295, 2;
	setp.eq.s32 	%p41, %r297, 0;
	mov.f32 	%f397, 0f00000000;
	sub.f32 	%f398, %f397, %f396;
	selp.f32 	%f399, %f396, %f398, %p41;
	mul.f32 	%f172, %f165, %f399;
	mov.u32 	%r582, %r590;
	mov.f32 	%f797, %f799;
	@%p39 bra 	$L__BB1_88;
	setp.neu.f32 	%p42, %f171, 0f7F800000;
	@%p42 bra 	$L__BB1_83;
	mov.f32 	%f402, 0f00000000;
	mul.rn.f32 	%f797, %f159, %f402;
	mov.b32 	%r582, 0;
	bra.uni 	$L__BB1_88;
$L__BB1_83:
	mov.b64 	%rd193, 0;
	mov.b32 	%r579, 0;
$L__BB1_84:
	.pragma "nounroll";
	mul.wide.u32 	%rd85, %r579, 4;
	mov.u64 	%rd86, __cudart_i2opi_f;
	add.s64 	%rd87, %rd86, %rd85;
	ld.global.nc.u32 	%r299, [%rd87];
	mov.b32 	%r300, %f159;
	shl.b32 	%r301, %r300, 8;
	or.b32  	%r302, %r301, -2147483648;
	mad.wide.u32 	%rd88, %r299, %r302, %rd193;
	shr.u64 	%rd193, %rd88, 32;
	add.s64 	%rd89, %rd3, %rd85;
	st.local.u32 	[%rd89], %rd88;
	add.s32 	%r579, %r579, 1;
	setp.ne.s32 	%p43, %r579, 6;
	@%p43 bra 	$L__BB1_84;
	shr.u32 	%r304, %r300, 23;
	st.local.u32 	[%rd3+24], %rd193;
	and.b32  	%r305, %r304, 31;
	and.b32  	%r306, %r304, 224;
	add.s32 	%r307, %r306, -128;
	shr.u32 	%r308, %r307, 5;
	mul.wide.u32 	%rd90, %r308, 4;
	sub.s64 	%rd91, %rd3, %rd90;
	ld.local.u32 	%r580, [%rd91+24];
	ld.local.u32 	%r581, [%rd91+20];
	setp.eq.s32 	%p44, %r305, 0;
	@%p44 bra 	$L__BB1_87;
	mov.b32 	%r309, %f159;
	shr.u32 	%r310, %r309, 23;
	and.b32  	%r311, %r310, 31;
	shf.l.wrap.b32 	%r580, %r581, %r580, %r311;
	and.b32  	%r312, %r310, 224;
	add.s32 	%r313, %r312, -128;
	shr.u32 	%r314, %r313, 5;
	mul.wide.u32 	%rd92, %r314, 4;
	sub.s64 	%rd93, %rd3, %rd92;
	ld.local.u32 	%r315, [%rd93+16];
	shf.l.wrap.b32 	%r581, %r315, %r581, %r311;
$L__BB1_87:
	shr.u32 	%r316, %r580, 30;
	shf.l.wrap.b32 	%r317, %r581, %r580, 2;
	shl.b32 	%r318, %r581, 2;
	shr.u32 	%r319, %r317, 31;
	add.s32 	%r320, %r319, %r316;
	neg.s32 	%r321, %r320;
	mov.b32 	%r322, %f159;
	setp.lt.s32 	%p45, %r322, 0;
	selp.b32 	%r582, %r321, %r320, %p45;
	xor.b32  	%r323, %r317, %r322;
	shr.s32 	%r324, %r317, 31;
	xor.b32  	%r325, %r324, %r317;
	xor.b32  	%r326, %r324, %r318;
	cvt.u64.u32 	%rd94, %r325;
	shl.b64 	%rd95, %rd94, 32;
	cvt.u64.u32 	%rd96, %r326;
	or.b64  	%rd97, %rd95, %rd96;
	cvt.rn.f64.s64 	%fd6, %rd97;
	mul.f64 	%fd7, %fd6, 0d3BF921FB54442D19;
	cvt.rn.f32.f64 	%f400, %fd7;
	neg.f32 	%f401, %f400;
	setp.lt.s32 	%p46, %r323, 0;
	selp.f32 	%f797, %f401, %f400, %p46;
$L__BB1_88:
	abs.f32 	%f176, %f158;
	setp.ltu.f32 	%p47, %f176, 0f47CE4780;
	mul.rn.f32 	%f403, %f797, %f797;
	and.b32  	%r328, %r582, 1;
	setp.eq.b32 	%p48, %r328, 1;
	selp.f32 	%f404, 0f3F800000, %f797, %p48;
	fma.rn.f32 	%f405, %f403, %f404, 0f00000000;
	fma.rn.f32 	%f406, %f403, 0f37CBAC00, 0fBAB607ED;
	selp.f32 	%f407, %f406, 0fB94D4153, %p48;
	selp.f32 	%f408, 0f3D2AAABB, 0f3C0885E4, %p48;
	fma.rn.f32 	%f409, %f407, %f403, %f408;
	selp.f32 	%f410, 0fBEFFFFFF, 0fBE2AAAA8, %p48;
	fma.rn.f32 	%f411, %f409, %f403, %f410;
	fma.rn.f32 	%f412, %f411, %f405, %f404;
	and.b32  	%r329, %r582, 2;
	setp.eq.s32 	%p49, %r329, 0;
	mov.f32 	%f413, 0f00000000;
	sub.f32 	%f414, %f413, %f412;
	selp.f32 	%f177, %f412, %f414, %p49;
	@%p47 bra 	$L__BB1_96;
	setp.neu.f32 	%p50, %f176, 0f7F800000;
	@%p50 bra 	$L__BB1_91;
	mov.f32 	%f417, 0f00000000;
	mul.rn.f32 	%f798, %f158, %f417;
	mov.b32 	%r586, 0;
	bra.uni 	$L__BB1_96;
$L__BB1_91:
	mov.b32 	%r139, %f158;
	mov.b64 	%rd194, 0;
	mov.b32 	%r583, 0;
$L__BB1_92:
	.pragma "nounroll";
	mul.wide.u32 	%rd99, %r583, 4;
	mov.u64 	%rd100, __cudart_i2opi_f;
	add.s64 	%rd101, %rd100, %rd99;
	ld.global.nc.u32 	%r331, [%rd101];
	shl.b32 	%r332, %r139, 8;
	or.b32  	%r333, %r332, -2147483648;
	mad.wide.u32 	%rd102, %r331, %r333, %rd194;
	shr.u64 	%rd194, %rd102, 32;
	add.s64 	%rd103, %rd2, %rd99;
	st.local.u32 	[%rd103], %rd102;
	add.s32 	%r583, %r583, 1;
	setp.ne.s32 	%p51, %r583, 6;
	@%p51 bra 	$L__BB1_92;
	shr.u32 	%r334, %r139, 23;
	st.local.u32 	[%rd2+24], %rd194;
	and.b32  	%r142, %r334, 31;
	and.b32  	%r335, %r334, 224;
	add.s32 	%r336, %r335, -128;
	shr.u32 	%r337, %r336, 5;
	mul.wide.u32 	%rd104, %r337, 4;
	sub.s64 	%rd38, %rd2, %rd104;
	ld.local.u32 	%r584, [%rd38+24];
	ld.local.u32 	%r585, [%rd38+20];
	setp.eq.s32 	%p52, %r142, 0;
	@%p52 bra 	$L__BB1_95;
	shf.l.wrap.b32 	%r584, %r585, %r584, %r142;
	ld.local.u32 	%r338, [%rd38+16];
	shf.l.wrap.b32 	%r585, %r338, %r585, %r142;
$L__BB1_95:
	shr.u32 	%r339, %r584, 30;
	shf.l.wrap.b32 	%r340, %r585, %r584, 2;
	shl.b32 	%r341, %r585, 2;
	shr.u32 	%r342, %r340, 31;
	add.s32 	%r586, %r342, %r339;
	shr.s32 	%r343, %r340, 31;
	xor.b32  	%r344, %r343, %r340;
	xor.b32  	%r345, %r343, %r341;
	cvt.u64.u32 	%rd105, %r344;
	shl.b64 	%rd106, %rd105, 32;
	cvt.u64.u32 	%rd107, %r345;
	or.b64  	%rd108, %rd106, %rd107;
	cvt.rn.f64.s64 	%fd8, %rd108;
	mul.f64 	%fd9, %fd8, 0d3BF921FB54442D19;
	cvt.rn.f32.f64 	%f415, %fd9;
	neg.f32 	%f416, %f415;
	setp.lt.s32 	%p53, %r340, 0;
	selp.f32 	%f798, %f416, %f415, %p53;
$L__BB1_96:
	abs.f32 	%f181, %f159;
	setp.ltu.f32 	%p54, %f181, 0f47CE4780;
	mul.rn.f32 	%f418, %f798, %f798;
	and.b32  	%r347, %r586, 1;
	setp.eq.b32 	%p55, %r347, 1;
	selp.f32 	%f419, 0f3F800000, %f798, %p55;
	fma.rn.f32 	%f420, %f418, %f419, 0f00000000;
	fma.rn.f32 	%f421, %f418, 0f37CBAC00, 0fBAB607ED;
	selp.f32 	%f422, %f421, 0fB94D4153, %p55;
	selp.f32 	%f423, 0f3D2AAABB, 0f3C0885E4, %p55;
	fma.rn.f32 	%f424, %f422, %f418, %f423;
	selp.f32 	%f425, 0fBEFFFFFF, 0fBE2AAAA8, %p55;
	fma.rn.f32 	%f426, %f424, %f418, %f425;
	fma.rn.f32 	%f427, %f426, %f420, %f419;
	and.b32  	%r348, %r586, 2;
	setp.eq.s32 	%p56, %r348, 0;
	mov.f32 	%f428, 0f00000000;
	sub.f32 	%f429, %f428, %f427;
	selp.f32 	%f430, %f427, %f429, %p56;
	mul.f32 	%f182, %f177, %f430;
	@%p54 bra 	$L__BB1_104;
	setp.neu.f32 	%p57, %f181, 0f7F800000;
	@%p57 bra 	$L__BB1_99;
	mov.f32 	%f433, 0f00000000;
	mul.rn.f32 	%f799, %f159, %f433;
	mov.b32 	%r590, 0;
	bra.uni 	$L__BB1_104;
$L__BB1_99:
	mov.b32 	%r151, %f159;
	mov.b64 	%rd195, 0;
	mov.b32 	%r587, 0;
$L__BB1_100:
	.pragma "nounroll";
	mul.wide.u32 	%rd110, %r587, 4;
	add.s64 	%rd112, %rd111, %rd110;
	ld.global.nc.u32 	%r350, [%rd112];
	shl.b32 	%r351, %r151, 8;
	or.b32  	%r352, %r351, -2147483648;
	mad.wide.u32 	%rd113, %r350, %r352, %rd195;
	shr.u64 	%rd195, %rd113, 32;
	add.s64 	%rd114, %rd1, %rd110;
	st.local.u32 	[%rd114], %rd113;
	add.s32 	%r587, %r587, 1;
	setp.ne.s32 	%p58, %r587, 6;
	@%p58 bra 	$L__BB1_100;
	shr.u32 	%r353, %r151, 23;
	st.local.u32 	[%rd1+24], %rd195;
	and.b32  	%r154, %r353, 31;
	and.b32  	%r354, %r353, 224;
	add.s32 	%r355, %r354, -128;
	shr.u32 	%r356, %r355, 5;
	mul.wide.u32 	%rd115, %r356, 4;
	sub.s64 	%rd41, %rd1, %rd115;
	ld.local.u32 	%r588, [%rd41+24];
	ld.local.u32 	%r589, [%rd41+20];
	setp.eq.s32 	%p59, %r154, 0;
	@%p59 bra 	$L__BB1_103;
	shf.l.wrap.b32 	%r588, %r589, %r588, %r154;
	ld.local.u32 	%r357, [%rd41+16];
	shf.l.wrap.b32 	%r589, %r357, %r589, %r154;
$L__BB1_103:
	shr.u32 	%r358, %r588, 30;
	shf.l.wrap.b32 	%r359, %r589, %r588, 2;
	shl.b32 	%r360, %r589, 2;
	shr.u32 	%r361, %r359, 31;
	add.s32 	%r362, %r361, %r358;
	neg.s32 	%r363, %r362;
	setp.lt.s32 	%p60, %r151, 0;
	selp.b32 	%r590, %r363, %r362, %p60;
	xor.b32  	%r364, %r359, %r151;
	shr.s32 	%r365, %r359, 31;
	xor.b32  	%r366, %r365, %r359;
	xor.b32  	%r367, %r365, %r360;
	cvt.u64.u32 	%rd116, %r366;
	shl.b64 	%rd117, %rd116, 32;
	cvt.u64.u32 	%rd118, %r367;
	or.b64  	%rd119, %rd117, %rd118;
	cvt.rn.f64.s64 	%fd10, %rd119;
	mul.f64 	%fd11, %fd10, 0d3BF921FB54442D19;
	cvt.rn.f32.f64 	%f431, %fd11;
	neg.f32 	%f432, %f431;
	setp.lt.s32 	%p61, %r364, 0;
	selp.f32 	%f799, %f432, %f431, %p61;
$L__BB1_104:
	add.s32 	%r369, %r590, 1;
	mul.rn.f32 	%f435, %f799, %f799;
	and.b32  	%r370, %r590, 1;
	setp.eq.b32 	%p62, %r370, 1;
	selp.f32 	%f436, %f799, 0f3F800000, %p62;
	fma.rn.f32 	%f437, %f435, %f436, 0f00000000;
	fma.rn.f32 	%f438, %f435, 0f37CBAC00, 0fBAB607ED;
	selp.f32 	%f439, 0fB94D4153, %f438, %p62;
	selp.f32 	%f440, 0f3C0885E4, 0f3D2AAABB, %p62;
	fma.rn.f32 	%f441, %f439, %f435, %f440;
	selp.f32 	%f442, 0fBE2AAAA8, 0fBEFFFFFF, %p62;
	fma.rn.f32 	%f443, %f441, %f435, %f442;
	fma.rn.f32 	%f444, %f443, %f437, %f436;
	and.b32  	%r371, %r369, 2;
	setp.eq.s32 	%p63, %r371, 0;
	mov.f32 	%f810, 0f00000000;
	sub.f32 	%f445, %f810, %f444;
	selp.f32 	%f446, %f444, %f445, %p63;
	fma.rn.f32 	%f186, %f759, %f172, %f155;
	fma.rn.f32 	%f187, %f759, %f182, %f156;
	fma.rn.f32 	%f188, %f759, %f446, %f157;
	mul.f32 	%f447, %f187, %f187;
	fma.rn.f32 	%f448, %f186, %f186, %f447;
	fma.rn.f32 	%f449, %f188, %f188, %f448;
	sqrt.rn.f32 	%f189, %f449;
	setp.leu.f32 	%p64, %f189, 0f00000000;
	mov.f32 	%f811, %f810;
	mov.f32 	%f812, %f810;
	@%p64 bra 	$L__BB1_106;
	div.rn.f32 	%f810, %f186, %f189;
	div.rn.f32 	%f811, %f187, %f189;
	div.rn.f32 	%f812, %f188, %f189;
$L__BB1_106:
	mul.f32 	%f450, %f97, %f811;
	fma.rn.f32 	%f451, %f98, %f810, %f450;
	fma.rn.f32 	%f452, %f96, %f812, %f451;
	setp.leu.f32 	%p65, %f452, 0f00000000;
	mov.u32 	%r25, %r605;
	mov.u32 	%r599, %r28;
	mov.u32 	%r600, %r29;
	mov.u32 	%r603, %r602;
	mov.u32 	%r604, %r601;
	mov.u32 	%r605, %r29;
	mov.u32 	%r26, %r28;
	@%p65 bra 	$L__BB1_125;
	bra.uni 	$L__BB1_120;
$L__BB1_107:
	and.b16  	%rs13, %rs18, 255;
	setp.eq.s16 	%p110, %rs13, 0;
	rcp.rn.f32 	%f581, %f758;
	selp.f32 	%f193, %f758, %f581, %p110;
	mul.f32 	%f582, %f810, %f810;
	fma.rn.f32 	%f583, %f811, %f811, %f582;
	fma.rn.f32 	%f584, %f812, %f812, %f583;
	sqrt.rn.f32 	%f194, %f584;
	setp.leu.f32 	%p111, %f194, 0f00000000;
	mov.f32 	%f800, 0f00000000;
	mov.f32 	%f801, %f800;
	mov.f32 	%f802, %f800;
	@%p111 bra 	$L__BB1_109;
	div.rn.f32 	%f800, %f810, %f194;
	div.rn.f32 	%f801, %f811, %f194;
	div.rn.f32 	%f802, %f812, %f194;
$L__BB1_109:
	neg.f32 	%f585, %f801;
	mul.f32 	%f586, %f97, %f585;
	mul.f32 	%f201, %f98, %f800;
	sub.f32 	%f587, %f586, %f201;
	mul.f32 	%f202, %f96, %f802;
	sub.f32 	%f588, %f587, %f202;
	min.f32 	%f203, %f588, 0f3F800000;
	mul.f32 	%f589, %f203, %f203;
	mov.f32 	%f590, 0f3F800000;
	sub.f32 	%f591, %f590, %f589;
	sqrt.rn.f32 	%f592, %f591;
	mul.f32 	%f593, %f193, %f592;
	setp.gt.f32 	%p112, %f593, 0f3F800000;
	mov.u32 	%r602, %r29;
	mov.u32 	%r601, %r28;
	mov.u32 	%r600, %r605;
	mov.u32 	%r599, %r26;
	@%p112 bra 	$L__BB1_118;
	mov.f32 	%f803, 0f3F800000;
	sub.f32 	%f204, %f803, %f203;
	abs.f32 	%f205, %f204;
	setp.lt.f32 	%p113, %f205, 0f00800000;
	mul.f32 	%f595, %f205, 0f4B800000;
	selp.f32 	%f596, %f595, %f205, %p113;
	selp.f32 	%f597, 0fC1C00000, 0f00000000, %p113;
	mov.b32 	%r496, %f596;
	add.s32 	%r497, %r496, -1060439283;
	and.b32  	%r498, %r497, -8388608;
	sub.s32 	%r499, %r496, %r498;
	mov.b32 	%f598, %r499;
	cvt.rn.f32.s32 	%f599, %r498;
	fma.rn.f32 	%f600, %f599, 0f34000000, %f597;
	add.f32 	%f601, %f598, 0fBF800000;
	add.f32 	%f602, %f598, 0f3F800000;
	rcp.approx.ftz.f32 	%f603, %f602;
	add.f32 	%f604, %f601, %f601;
	mul.f32 	%f605, %f604, %f603;
	mul.f32 	%f606, %f605, %f605;
	sub.f32 	%f607, %f601, %f605;
	add.f32 	%f608, %f607, %f607;
	neg.f32 	%f609, %f605;
	fma.rn.f32 	%f610, %f609, %f601, %f608;
	mul.rn.f32 	%f611, %f603, %f610;
	fma.rn.f32 	%f612, %f606, 0f3A2C32E4, 0f3B52E7DB;
	fma.rn.f32 	%f613, %f612, %f606, 0f3C93BB73;
	fma.rn.f32 	%f614, %f613, %f606, 0f3DF6384F;
	mul.rn.f32 	%f615, %f614, %f606;
	fma.rn.f32 	%f616, %f605, 0f3FB8AA3B, %f600;
	sub.f32 	%f617, %f600, %f616;
	fma.rn.f32 	%f618, %f605, 0f3FB8AA3B, %f617;
	fma.rn.f32 	%f619, %f611, 0f3FB8AA3B, %f618;
	fma.rn.f32 	%f620, %f605, 0f32A55E34, %f619;
	mul.f32 	%f621, %f615, 0f40400000;
	fma.rn.f32 	%f622, %f621, %f611, %f620;
	fma.rn.f32 	%f623, %f615, %f605, %f622;
	add.rn.f32 	%f624, %f616, %f623;
	neg.f32 	%f625, %f616;
	add.rn.f32 	%f626, %f624, %f625;
	neg.f32 	%f627, %f626;
	add.rn.f32 	%f628, %f623, %f627;
	mov.f32 	%f629, 0f40A00000;
	mul.rn.f32 	%f630, %f624, %f629;
	neg.f32 	%f631, %f630;
	fma.rn.f32 	%f632, %f624, 0f40A00000, %f631;
	fma.rn.f32 	%f633, %f628, 0f40A00000, %f632;
	cvt.rni.f32.f32 	%f634, %f630;
	sub.f32 	%f635, %f630, %f634;
	add.f32 	%f636, %f635, %f633;
	fma.rn.f32 	%f637, %f636, 0f391FCB8E, 0f3AAF85ED;
	fma.rn.f32 	%f638, %f637, %f636, 0f3C1D9856;
	fma.rn.f32 	%f639, %f638, %f636, 0f3D6357BB;
	fma.rn.f32 	%f640, %f639, %f636, 0f3E75FDEC;
	fma.rn.f32 	%f641, %f640, %f636, 0f3F317218;
	fma.rn.f32 	%f642, %f641, %f636, 0f3F800000;
	cvt.rzi.s32.f32 	%r500, %f634;
	setp.gt.f32 	%p114, %f634, 0f00000000;
	selp.b32 	%r501, 0, -2097152000, %p114;
	add.s32 	%r502, %r501, 2130706432;
	mov.b32 	%f643, %r502;
	mul.f32 	%f644, %f642, %f643;
	shl.b32 	%r503, %r500, 23;
	sub.s32 	%r504, %r503, %r501;
	mov.b32 	%f645, %r504;
	mul.f32 	%f646, %f644, %f645;
	abs.f32 	%f647, %f630;
	setp.gt.f32 	%p115, %f647, 0f43180000;
	setp.lt.f32 	%p116, %f630, 0f00000000;
	selp.f32 	%f648, 0f00000000, 0f7F800000, %p116;
	selp.f32 	%f206, %f648, %f646, %p115;
	setp.eq.f32 	%p117, %f204, 0f3F800000;
	@%p117 bra 	$L__BB1_117;
	setp.num.f32 	%p118, %f205, %f205;
	@%p118 bra 	$L__BB1_113;
	mov.f32 	%f649, 0f40A00000;
	add.rn.f32 	%f803, %f204, %f649;
	bra.uni 	$L__BB1_117;
$L__BB1_113:
	setp.neu.f32 	%p119, %f204, 0f00000000;
	setp.neu.f32 	%p120, %f205, 0f7F800000;
	and.pred  	%p121, %p119, %p120;
	@%p121 bra 	$L__BB1_115;
	add.f32 	%f803, %f204, %f204;
	bra.uni 	$L__BB1_117;
$L__BB1_115:
	setp.geu.f32 	%p122, %f204, 0f00000000;
	mov.f32 	%f803, %f206;
	@%p122 bra 	$L__BB1_117;
	neg.f32 	%f803, %f206;
$L__BB1_117:
	add.f32 	%f650, %f193, 0f3F800000;
	mov.f32 	%f651, 0f3F800000;
	sub.f32 	%f652, %f651, %f193;
	div.rn.f32 	%f653, %f652, %f650;
	mul.f32 	%f654, %f653, %f653;
	sub.f32 	%f655, %f651, %f654;
	fma.rn.f32 	%f656, %f655, %f803, %f654;
	shr.u32 	%r505, %r25, 2;
	xor.b32  	%r506, %r505, %r25;
	shl.b32 	%r507, %r29, 4;
	shl.b32 	%r508, %r506, 1;
	xor.b32  	%r509, %r507, %r508;
	xor.b32  	%r510, %r509, %r29;
	xor.b32  	%r602, %r510, %r506;
	add.s32 	%r597, %r597, 362437;
	add.s32 	%r511, %r602, %r597;
	cvt.rn.f32.u32 	%f657, %r511;
	fma.rn.f32 	%f658, %f657, 0f2F800000, 0f2F000000;
	setp.leu.f32 	%p123, %f656, %f658;
	mov.u32 	%r601, %r29;
	mov.u32 	%r600, %r28;
	mov.u32 	%r599, %r605;
	mov.u32 	%r25, %r26;
	@%p123 bra 	$L__BB1_119;
$L__BB1_118:
	add.f32 	%f676, %f98, %f98;
	add.f32 	%f677, %f97, %f97;
	add.f32 	%f678, %f96, %f96;
	fma.rn.f32 	%f679, %f97, %f801, %f201;
	add.f32 	%f680, %f679, %f202;
	mul.f32 	%f681, %f676, %f680;
	mul.f32 	%f682, %f677, %f680;
	mul.f32 	%f683, %f678, %f680;
	sub.f32 	%f810, %f800, %f681;
	sub.f32 	%f811, %f801, %f682;
	sub.f32 	%f812, %f802, %f683;
	mov.f32 	%f807, 0f3F800000;
	mov.f32 	%f808, %f807;
	mov.f32 	%f809, %f807;
	bra.uni 	$L__BB1_120;
$L__BB1_119:
	fma.rn.f32 	%f660, %f98, %f203, %f800;
	fma.rn.f32 	%f661, %f97, %f203, %f801;
	fma.rn.f32 	%f662, %f96, %f203, %f802;
	mul.f32 	%f663, %f193, %f660;
	mul.f32 	%f664, %f193, %f661;
	mul.f32 	%f665, %f193, %f662;
	mul.f32 	%f666, %f664, %f664;
	fma.rn.f32 	%f667, %f663, %f663, %f666;
	fma.rn.f32 	%f668, %f665, %f665, %f667;
	mov.f32 	%f807, 0f3F800000;
	sub.f32 	%f669, %f807, %f668;
	abs.f32 	%f670, %f669;
	sqrt.rn.f32 	%f671, %f670;
	mul.f32 	%f672, %f98, %f671;
	sub.f32 	%f810, %f663, %f672;
	mul.f32 	%f673, %f97, %f671;
	sub.f32 	%f811, %f664, %f673;
	mul.f32 	%f674, %f96, %f671;
	sub.f32 	%f812, %f665, %f674;
	mov.u32 	%r25, %r26;
	mov.u32 	%r599, %r605;
	mov.u32 	%r600, %r28;
	mov.u32 	%r601, %r29;
	mov.f32 	%f808, %f807;
	mov.f32 	%f809, %f807;
$L__BB1_120:
	mul.f32 	%f226, %f736, %f807;
	mul.f32 	%f227, %f737, %f808;
	mul.f32 	%f228, %f738, %f809;
	max.f32 	%f684, %f227, %f228;
	max.f32 	%f229, %f226, %f684;
	shr.u32 	%r512, %r25, 2;
	xor.b32  	%r513, %r512, %r25;
	shl.b32 	%r514, %r602, 4;
	shl.b32 	%r515, %r513, 1;
	xor.b32  	%r516, %r515, %r514;
	xor.b32  	%r517, %r516, %r513;
	xor.b32  	%r603, %r517, %r602;
	add.s32 	%r597, %r597, 362437;
	add.s32 	%r518, %r603, %r597;
	cvt.rn.f32.u32 	%f685, %r518;
	fma.rn.f32 	%f686, %f685, 0f2F800000, 0f2F000000;
	setp.gt.f32 	%p124, %f686, %f229;
	mov.u32 	%r604, %r602;
	mov.u32 	%r605, %r601;
	mov.u32 	%r26, %r600;
	mov.u32 	%r25, %r599;
	@%p124 bra 	$L__BB1_125;
	div.rn.f32 	%f736, %f226, %f229;
	div.rn.f32 	%f737, %f227, %f229;
	div.rn.f32 	%f738, %f228, %f229;
	add.s32 	%r539, %r539, 1;
	setp.eq.s32 	%p125, %r539, 50;
	mov.f32 	%f725, %f768;
	mov.f32 	%f726, %f767;
	mov.f32 	%f727, %f766;
	mov.u32 	%r25, %r599;
	mov.u32 	%r26, %r600;
	mov.u32 	%r605, %r601;
	mov.u32 	%r28, %r602;
	mov.u32 	%r29, %r603;
	mov.u32 	%r604, %r602;
	@%p125 bra 	$L__BB1_125;
	bra.uni 	$L__BB1_6;
$L__BB1_122:
	mul.f32 	%f688, %f810, %f810;
	fma.rn.f32 	%f689, %f811, %f811, %f688;
	fma.rn.f32 	%f690, %f812, %f812, %f689;
	sqrt.rn.f32 	%f233, %f690;
	setp.leu.f32 	%p126, %f233, 0f00000000;
	mov.f32 	%f813, 0f3F000000;
	@%p126 bra 	$L__BB1_124;
	div.rn.f32 	%f691, %f811, %f233;
	add.f32 	%f692, %f691, 0f3F800000;
	mul.f32 	%f813, %f692, 0f3F000000;
$L__BB1_124:
	mov.f32 	%f693, 0f3F800000;
	sub.f32 	%f694, %f693, %f813;
	fma.rn.f32 	%f695, %f813, 0f3F000000, %f694;
	fma.rn.f32 	%f696, %f813, 0f3F333333, %f694;
	add.f32 	%f697, %f813, %f694;
	mul.f32 	%f698, %f736, %f695;
	mul.f32 	%f699, %f737, %f696;
	mul.f32 	%f700, %f738, %f697;
	fma.rn.f32 	%f733, %f698, 0f3F4CCCCD, %f733;
	fma.rn.f32 	%f734, %f699, 0f3F4CCCCD, %f734;
	fma.rn.f32 	%f735, %f700, 0f3F4CCCCD, %f735;
	mov.u32 	%r603, %r29;
	mov.u32 	%r604, %r28;
$L__BB1_125:
	ld.param.u32 	%r529, [_Z13render_kernelPhiiP6Spherei4Vec3iP17curandStateXORWOW_param_6];
	add.f32 	%f819, %f819, %f733;
	add.f32 	%f818, %f818, %f734;
	add.f32 	%f817, %f817, %f735;
	add.s32 	%r531, %r531, 1;
	setp.ne.s32 	%p127, %r531, %r529;
	@%p127 bra 	$L__BB1_3;
$L__BB1_126:
	ld.param.u64 	%rd184, [_Z13render_kernelPhiiP6Spherei4Vec3iP17curandStateXORWOW_param_7];
	ld.param.u32 	%r530, [_Z13render_kernelPhiiP6Spherei4Vec3iP17curandStateXORWOW_param_6];
	ld.param.u64 	%rd181, [_Z13render_kernelPhiiP6Spherei4Vec3iP17curandStateXORWOW_param_0];
	cvt.rn.f32.s32 	%f701, %r530;
	div.rn.f32 	%f702, %f819, %f701;
	div.rn.f32 	%f703, %f818, %f701;
	div.rn.f32 	%f704, %f817, %f701;
	sqrt.rn.f32 	%f705, %f702;
	sqrt.rn.f32 	%f706, %f703;
	sqrt.rn.f32 	%f707, %f704;
	mul.lo.s32 	%r519, %r3, 3;
	mul.f32 	%f708, %f705, 0f437F0000;
	max.f32 	%f709, %f708, 0f00000000;
	min.f32 	%f710, %f709, 0f437F0000;
	cvt.rzi.u32.f32 	%r520, %f710;
	cvt.s64.s32 	%rd175, %r519;
	cvta.to.global.u64 	%rd176, %rd181;
	add.s64 	%rd177, %rd176, %rd175;
	st.global.u8 	[%rd177], %r520;
	mul.f32 	%f711, %f706, 0f437F0000;
	max.f32 	%f712, %f711, 0f00000000;
	min.f32 	%f713, %f712, 0f437F0000;
	cvt.rzi.u32.f32 	%r521, %f713;
	st.global.u8 	[%rd177+1], %r521;
	mul.f32 	%f714, %f707, 0f437F0000;
	max.f32 	%f715, %f714, 0f00000000;
	min.f32 	%f716, %f715, 0f437F0000;
	cvt.rzi.u32.f32 	%r522, %f716;
	st.global.u8 	[%rd177+2], %r522;
	cvta.to.global.u64 	%rd178, %rd184;
	mul.wide.s32 	%rd179, %r3, 48;
	add.s64 	%rd180, %rd178, %rd179;
	st.global.v2.u32 	[%rd180], {%r597, %r25};
	st.global.v2.u32 	[%rd180+8], {%r26, %r605};
	st.global.v2.u32 	[%rd180+16], {%r604, %r603};
	st.global.v2.u32 	[%rd180+24], {%r10, %r11};
	st.global.f32 	[%rd180+32], %f1;
	st.global.f64 	[%rd180+40], %fd1;
$L__BB1_127:
	ret;

}


// ===== COMPILED SASS (sm_100) =====

	.target	sm_100

	.elftype	@"ET_EXEC"


//--------------------- .note.nv.tkinfo           --------------------------
	.section	.note.nv.tkinfo,"",@"SHT_NOTE"
	.sectionflags	@"SHF_NOTE_NV_TKINFO"
	.tkinfo
        /*0018*/ 	.word	0x00000002
        /*0030*/ 	.string	""
        /*0030*/ 	.string	"ptxas"
        /*0030*/ 	.string	"Cuda compilation tools, release 13.0, V13.0.88"
        /*0030*/ 	.string	"Build cuda_13.0.r13.0/compiler.36424714_0"
        /*0030*/ 	.string	"-arch sm_100 -m 64 "



//--------------------- .note.nv.cuinfo           --------------------------
	.section	.note.nv.cuinfo,"",@"SHT_NOTE"
	.sectionflags	@"SHF_NOTE_NV_CUINFO"
        /*0018*/ 	.short	0x0002
        /*001a*/ 	.short	0x0064
        /*001c*/ 	.short	0x0082
	.zero		2


//--------------------- .nv.info                  --------------------------
	.section	.nv.info,"",@"SHT_CUDA_INFO"
	.align	4


	//----- nvinfo : EIATTR_REGCOUNT
	.align		4
        /*0000*/ 	.byte	0x04, 0x2f
        /*0002*/ 	.short	(.L_11 - .L_10)
	.align		4
.L_10:
        /*0004*/ 	.word	index@(_Z11render_initP17curandStateXORWOWii)
        /*0008*/ 	.word	0x0000000c


	//----- nvinfo : EIATTR_FRAME_SIZE
	.align		4
.L_11:
        /*000c*/ 	.byte	0x04, 0x11
        /*000e*/ 	.short	(.L_13 - .L_12)
	.align		4
.L_12:
        /*0010*/ 	.word	index@(_Z11render_initP17curandStateXORWOWii)
        /*0014*/ 	.word	0x00000000


	//----- nvinfo : EIATTR_REGCOUNT
	.align		4
.L_13:
        /*0018*/ 	.byte	0x04, 0x2f
        /*001a*/ 	.short	(.L_15 - .L_14)
	.align		4
.L_14:
        /*001c*/ 	.word	index@(_Z13render_kernelPhiiP6Spherei4Vec3iP17curandStateXORWOW)
        /*0020*/ 	.word	0x0000004b


	//----- nvinfo : EIATTR_FRAME_SIZE
	.align		4
.L_15:
        /*0024*/ 	.byte	0x04, 0x11
        /*0026*/ 	.short	(.L_17 - .L_16)
	.align		4
.L_16:
        /*0028*/ 	.word	index@($__internal_2_$__cuda_sm3x_div_rn_noftz_f32_slowpath)
        /*002c*/ 	.word	0x00000000


	//----- nvinfo : EIATTR_FRAME_SIZE
	.align		4
.L_17:
        /*0030*/ 	.byte	0x04, 0x11
        /*0032*/ 	.short	(.L_19 - .L_18)
	.align		4
.L_18:
        /*0034*/ 	.word	index@($__internal_1_$__cuda_sm20_sqrt_rn_f32_slowpath)
        /*0038*/ 	.word	0x00000000


	//----- nvinfo : EIATTR_FRAME_SIZE
	.align		4
.L_19:
        /*003c*/ 	.byte	0x04, 0x11
        /*003e*/ 	.short	(.L_21 - .L_20)
	.align		4
.L_20:
        /*0040*/ 	.word	index@($__internal_0_$__cuda_sm20_rcp_rn_f32_slowpath)
        /*0044*/ 	.word	0x00000000


	//----- nvinfo : EIATTR_FRAME_SIZE
	.align		4
.L_21:
        /*0048*/ 	.byte	0x04, 0x11
        /*004a*/ 	.short	(.L_23 - .L_22)
	.align		4
.L_22:
        /*004c*/ 	.word	index@(_Z13render_kernelPhiiP6Spherei4Vec3iP17curandStateXORWOW)
        /*0050*/ 	.word	0x00000000


	//----- nvinfo : EIATTR_MIN_STACK_SIZE
	.align		4
.L_23:
        /*0054*/ 	.byte	0x04, 0x12
        /*0056*/ 	.short	(.L_25 - .L_24)
	.align		4
.L_24:
        /*0058*/ 	.word	index@(_Z13render_kernelPhiiP6Spherei4Vec3iP17curandStateXORWOW)
        /*005c*/ 	.word	0x00000000


	//----- nvinfo : EIATTR_MIN_STACK_SIZE
	.align		4
.L_25:
        /*0060*/ 	.byte	0x04, 0x12
        /*0062*/ 	.short	(.L_27 - .L_26)
	.align		4
.L_26:
        /*0064*/ 	.word	index@(_Z11render_initP17curandStateXORWOWii)
        /*0068*/ 	.word	0x00000000
.L_27:


//--------------------- .nv.compat                --------------------------
	.section	.nv.compat,"",@"SHT_CUDA_COMPAT_INFO"
	.align	4
        /*0000*/ 	.byte	0x02, 0x09, 0x00, 0x00, 0x02, 0x02, 0x01, 0x00, 0x02, 0x05, 0x05, 0x00, 0x03, 0x07, 0x01, 0x01
        /*0010*/ 	.byte	0x02, 0x03, 0x00, 0x00, 0x02, 0x06, 0x01, 0x00, 0x04, 0x0b, 0x08, 0x00, 0x01, 0x00, 0x00, 0x00
        /*0020*/ 	.byte	0x00, 0x00, 0x00, 0x00


//--------------------- .nv.info._Z13render_kernelPhiiP6Spherei4Vec3iP17curandStateXORWOW --------------------------
	.section	.nv.info._Z13render_kernelPhiiP6Spherei4Vec3iP17curandStateXORWOW,"",@"SHT_CUDA_INFO"
	.sectionflags	@""
	.align	4


	//----- nvinfo : EIATTR_CUDA_API_VERSION
	.align		4
        /*0000*/ 	.byte	0x04, 0x37
        /*0002*/ 	.short	(.L_29 - .L_28)
.L_28:
        /*0004*/ 	.word	0x00000082


	//----- nvinfo : EIATTR_KPARAM_INFO
	.align		4
.L_29:
        /*0008*/ 	.byte	0x04, 0x17
        /*000a*/ 	.short	(.L_31 - .L_30)
.L_30:
        /*000c*/ 	.word	0x00000000
        /*0010*/ 	.short	0x0007
        /*0012*/ 	.short	0x0030
        /*0014*/ 	.byte	0x00, 0xf5, 0x21, 0x00


	//----- nvinfo : EIATTR_KPARAM_INFO
	.align		4
.L_31:
        /*0018*/ 	.byte	0x04, 0x17
        /*001a*/ 	.short	(.L_33 - .L_32)
.L_32:
        /*001c*/ 	.word	0x00000000
        /*0020*/ 	.short	0x0006
        /*0022*/ 	.short	0x0028
        /*0024*/ 	.byte	0x00, 0xf0, 0x11, 0x00


	//----- nvinfo : EIATTR_KPARAM_INFO
	.align		4
.L_33:
        /*0028*/ 	.byte	0x04, 0x17
        /*002a*/ 	.short	(.L_35 - .L_34)
.L_34:
        /*002c*/ 	.word	0x00000000
        /*0030*/ 	.short	0x0005
        /*0032*/ 	.short	0x001c
        /*0034*/ 	.byte	0x00, 0xf0, 0x31, 0x00


	//----- nvinfo : EIATTR_KPARAM_INFO
	.align		4
.L_35:
        /*0038*/ 	.byte	0x04, 0x17
        /*003a*/ 	.short	(.L_37 - .L_36)
.L_36:
        /*003c*/ 	.word	0x00000000
        /*0040*/ 	.short	0x0004
        /*0042*/ 	.short	0x0018
        /*0044*/ 	.byte	0x00, 0xf0, 0x11, 0x00


	//----- nvinfo : EIATTR_KPARAM_INFO
	.align		4
.L_37:
        /*0048*/ 	.byte	0x04, 0x17
        /*004a*/ 	.short	(.L_39 - .L_38)
.L_38:
        /*004c*/ 	.word	0x00000000
        /*0050*/ 	.short	0x0003
        /*0052*/ 	.short	0x0010
        /*0054*/ 	.byte	0x00, 0xf5, 0x21, 0x00


	//----- nvinfo : EIATTR_KPARAM_INFO
	.align		4
.L_39:
        /*0058*/ 	.byte	0x04, 0x17
        /*005a*/ 	.short	(.L_41 - .L_40)
.L_40:
        /*005c*/ 	.word	0x00000000
        /*0060*/ 	.short	0x0002
        /*0062*/ 	.short	0x000c
        /*0064*/ 	.byte	0x00, 0xf0, 0x11, 0x00


	//----- nvinfo : EIATTR_KPARAM_INFO
	.align		4
.L_41:
        /*0068*/ 	.byte	0x04, 0x17
        /*006a*/ 	.short	(.L_43 - .L_42)
.L_42:
        /*006c*/ 	.word	0x00000000
        /*0070*/ 	.short	0x0001
        /*0072*/ 	.short	0x0008
        /*0074*/ 	.byte	0x00, 0xf0, 0x11, 0x00


	//----- nvinfo : EIATTR_KPARAM_INFO
	.align		4
.L_43:
        /*0078*/ 	.byte	0x04, 0x17
        /*007a*/ 	.short	(.L_45 - .L_44)
.L_44:
        /*007c*/ 	.word	0x00000000
        /*0080*/ 	.short	0x0000
        /*0082*/ 	.short	0x0000
        /*0084*/ 	.byte	0x00, 0xf5, 0x21, 0x00


	//----- nvinfo : EIATTR_SPARSE_MMA_MASK
	.align		4
.L_45:
        /*0088*/ 	.byte	0x03, 0x50
        /*008a*/ 	.short	0x0000


	//----- nvinfo : EIATTR_MAXREG_COUNT
	.align		4
        /*008c*/ 	.byte	0x03, 0x1b
        /*008e*/ 	.short	0x00ff


	//----- nvinfo : EIATTR_MERCURY_ISA_VERSION
	.align		4
        /*0090*/ 	.byte	0x03, 0x5f
        /*0092*/ 	.short	0x0101


	//----- nvinfo : EIATTR_VRC_CTA_INIT_COUNT
	.align		4
        /*0094*/ 	.byte	0x02, 0x4a
	.zero		1
	.zero		1


	//----- nvinfo : EIATTR_EXIT_INSTR_OFFSETS
	.align		4
        /*0098*/ 	.byte	0x04, 0x1c
        /*009a*/ 	.short	(.L_47 - .L_46)


	//   ....[0]....
.L_46:
        /*009c*/ 	.word	0x000000c0


	//   ....[1]....
        /*00a0*/ 	.word	0x00009ce0


	//----- nvinfo : EIATTR_CRS_STACK_SIZE
	.align		4
.L_47:
        /*00a4*/ 	.byte	0x04, 0x1e
        /*00a6*/ 	.short	(.L_49 - .L_48)
.L_48:
        /*00a8*/ 	.word	0x00000000


	//----- nvinfo : EIATTR_CBANK_PARAM_SIZE
	.align		4
.L_49:
        /*00ac*/ 	.byte	0x03, 0x19
        /*00ae*/ 	.short	0x0038


	//----- nvinfo : EIATTR_PARAM_CBANK
	.align		4
        /*00b0*/ 	.byte	0x04, 0x0a
        /*00b2*/ 	.short	(.L_51 - .L_50)
	.align		4
.L_50:
        /*00b4*/ 	.word	index@(.nv.constant0._Z13render_kernelPhiiP6Spherei4Vec3iP17curandStateXORWOW)
        /*00b8*/ 	.short	0x0380
        /*00ba*/ 	.short	0x0038


	//----- nvinfo : EIATTR_SW_WAR
	.align		4
.L_51:
        /*00bc*/ 	.byte	0x04, 0x36
        /*00be*/ 	.short	(.L_53 - .L_52)
.L_52:
        /*00c0*/ 	.word	0x00000008
.L_53:


//--------------------- .nv.info._Z11render_initP17curandStateXORWOWii --------------------------
	.section	.nv.info._Z11render_initP17curandStateXORWOWii,"",@"SHT_CUDA_INFO"
	.sectionflags	@""
	.align	4


	//----- nvinfo : EIATTR_CUDA_API_VERSION
	.align		4
        /*0000*/ 	.byte	0x04, 0x37
        /*0002*/ 	.short	(.L_55 - .L_54)
.L_54:
        /*0004*/ 	.word	0x00000082


	//----- nvinfo : EIATTR_KPARAM_INFO
	.align		4
.L_55:
        /*0008*/ 	.byte	0x04, 0x17
        /*000a*/ 	.short	(.L_57 - .L_56)
.L_56:
        /*000c*/ 	.word	0x00000000
        /*0010*/ 	.short	0x0002
        /*0012*/ 	.short	0x000c
        /*0014*/ 	.byte	0x00, 0xf0, 0x11, 0x00


	//----- nvinfo : EIATTR_KPARAM_INFO
	.align		4
.L_57:
        /*0018*/ 	.byte	0x04, 0x17
        /*001a*/ 	.short	(.L_59 - .L_58)
.L_58:
        /*001c*/ 	.word	0x00000000
        /*0020*/ 	.short	0x0001
        /*0022*/ 	.short	0x0008
        /*0024*/ 	.byte	0x00, 0xf0, 0x11, 0x00


	//----- nvinfo : EIATTR_KPARAM_INFO
	.align		4
.L_59:
        /*0028*/ 	.byte	0x04, 0x17
        /*002a*/ 	.short	(.L_61 - .L_60)
.L_60:
        /*002c*/ 	.word	0x00000000
        /*0030*/ 	.short	0x0000
        /*0032*/ 	.short	0x0000
        /*0034*/ 	.byte	0x00, 0xf5, 0x21, 0x00


	//----- nvinfo : EIATTR_SPARSE_MMA_MASK
	.align		4
.L_61:
        /*0038*/ 	.byte	0x03, 0x50
        /*003a*/ 	.short	0x0000


	//----- nvinfo : EIATTR_MAXREG_COUNT
	.align		4
        /*003c*/ 	.byte	0x03, 0x1b
        /*003e*/ 	.short	0x00ff


	//----- nvinfo : EIATTR_MERCURY_ISA_VERSION
	.align		4
        /*0040*/ 	.byte	0x03, 0x5f
        /*0042*/ 	.short	0x0101


	//----- nvinfo : EIATTR_VRC_CTA_INIT_COUNT
	.align		4
        /*0044*/ 	.byte	0x02, 0x4a
	.zero		1
	.zero		1


	//----- nvinfo : EIATTR_EXIT_INSTR_OFFSETS
	.align		4
        /*0048*/ 	.byte	0x04, 0x1c
        /*004a*/ 	.short	(.L_63 - .L_62)


	//   ....[0]....
.L_62:
        /*004c*/ 	.word	0x000000c0


	//   ....[1]....
        /*0050*/ 	.word	0x00000230


	//----- nvinfo : EIATTR_CBANK_PARAM_SIZE
	.align		4
.L_63:
        /*0054*/ 	.byte	0x03, 0x19
        /*0056*/ 	.short	0x0010


	//----- nvinfo : EIATTR_PARAM_CBANK
	.align		4
        /*0058*/ 	.byte	0x04, 0x0a
        /*005a*/ 	.short	(.L_65 - .L_64)
	.align		4
.L_64:
        /*005c*/ 	.word	index@(.nv.constant0._Z11render_initP17curandStateXORWOWii)
        /*0060*/ 	.short	0x0380
        /*0062*/ 	.short	0x0010


	//----- nvinfo : EIATTR_SW_WAR
	.align		4
.L_65:
        /*0064*/ 	.byte	0x04, 0x36
        /*0066*/ 	.short	(.L_67 - .L_66)
.L_66:
        /*0068*/ 	.word	0x00000008
.L_67:


//--------------------- .nv.callgraph             --------------------------
	.section	.nv.callgraph,"",@"SHT_CUDA_CALLGRAPH"
	.align	4
	.sectionentsize	8
	.align		4
        /*0000*/ 	.word	0x00000000
	.align		4
        /*0004*/ 	.word	0xffffffff
	.align		4
        /*0008*/ 	.word	0x00000000
	.align		4
        /*000c*/ 	.word	0xfffffffe
	.align		4
        /*0010*/ 	.word	0x00000000
	.align		4
        /*0014*/ 	.word	0xfffffffd
	.align		4
        /*0018*/ 	.word	0x00000000
	.align		4
        /*001c*/ 	.word	0xfffffffc


//--------------------- .nv.constant4             --------------------------
	.section	.nv.constant4,"a",@progbits
	.align	8
	.align		8
.nv.constant4:
        /*0000*/ 	.dword	precalc_xorwow_matrix
	.align		8
        /*0008*/ 	.dword	precalc_xorwow_offset_matrix
	.align		8
        /*0010*/ 	.dword	mrg32k3aM1
	.align		8
        /*0018*/ 	.dword	mrg32k3aM2
	.align		8
        /*0020*/ 	.dword	mrg32k3aM1SubSeq
	.align		8
        /*0028*/ 	.dword	mrg32k3aM2SubSeq
	.align		8
        /*0030*/ 	.dword	mrg32k3aM1Seq
	.align		8
        /*0038*/ 	.dword	mrg32k3aM2Seq
	.align		8
        /*0040*/ 	.dword	__cudart_i2opi_f


//--------------------- .nv.constant3             --------------------------
	.section	.nv.constant3,"a",@progbits
	.align	8
.nv.constant3:
	.type		__cr_lgamma_table,@object
	.size		__cr_lgamma_table,(.L_8 - __cr_lgamma_table)
__cr_lgamma_table:
        /*0000*/ 	.byte	0x00, 0x00, 0x00, 0x00, 0x00, 0x00, 0x00, 0x00, 0x00, 0x00, 0x00, 0x00, 0x00, 0x00, 0x00, 0x00
        /*0010*/ 	.byte	0xef, 0x39, 0xfa, 0xfe, 0x42, 0x2e, 0xe6, 0x3f, 0x02, 0x20, 0x2a, 0xfa, 0x0b, 0xab, 0xfc, 0x3f
        /*0020*/ 	.byte	0xf9, 0x2c, 0x92, 0x7c, 0xa7, 0x6c, 0x09, 0x40, 0xc9, 0x79, 0x44, 0x3c, 0x64, 0x26, 0x13, 0x40
        /*0030*/ 	.byte	0xca, 0x01, 0xcf, 0x3a, 0x27, 0x51, 0x1a, 0x40, 0x30, 0xcc, 0x2d, 0xf3, 0xe1, 0x0c, 0x21, 0x40
        /*0040*/ 	.byte	0x0d, 0xb7, 0xfc, 0x82, 0x8e, 0x35, 0x25, 0x40
.L_8:


//--------------------- .text._Z13render_kernelPhiiP6Spherei4Vec3iP17curandStateXORWOW --------------------------
	.section	.text._Z13render_kernelPhiiP6Spherei4Vec3iP17curandStateXORWOW,"ax",@progbits
	.align	128
        .global         _Z13render_kernelPhiiP6Spherei4Vec3iP17curandStateXORWOW
        .type           _Z13render_kernelPhiiP6Spherei4Vec3iP17curandStateXORWOW,@function
        .size           _Z13render_kernelPhiiP6Spherei4Vec3iP17curandStateXORWOW,(.L_x_217 - _Z13render_kernelPhiiP6Spherei4Vec3iP17curandStateXORWOW)
        .other          _Z13render_kernelPhiiP6Spherei4Vec3iP17curandStateXORWOW,@"STO_CUDA_ENTRY STV_DEFAULT"
_Z13render_kernelPhiiP6Spherei4Vec3iP17curandStateXORWOW:
.text._Z13render_kernelPhiiP6Spherei4Vec3iP17curandStateXORWOW:
[----:B------:R-:W-:Y:S01]  /*0000*/  LDC R1, c[0x0][0x37c] ;  /* 0x0000df00ff017b82 */ /* 0x000fe20000000800 */
[----:B------:R-:W0:Y:S07]  /*0010*/  S2R R0, SR_TID.Y ;  /* 0x0000000000007919 */ /* 0x000e2e0000002200 */
[----:B------:R-:W1:Y:S01]  /*0020*/  LDC R4, c[0x0][0x360] ;  /* 0x0000d800ff047b82 */ /* 0x000e620000000800 */
[----:B------:R-:W2:Y:S01]  /*0030*/  LDCU.64 UR6, c[0x0][0x388] ;  /* 0x00007100ff0677ac */ /* 0x000ea20008000a00 */
[----:B------:R-:W1:Y:S06]  /*0040*/  S2R R3, SR_TID.X ;  /* 0x0000000000037919 */ /* 0x000e6c0000002100 */
[----:B------:R-:W0:Y:S08]  /*0050*/  S2UR UR5, SR_CTAID.Y ;  /* 0x00000000000579c3 */ /* 0x000e300000002600 */
[----:B------:R-:W0:Y:S08]  /*0060*/  LDC R5, c[0x0][0x364] ;  /* 0x0000d900ff057b82 */ /* 0x000e300000000800 */
[----:B------:R-:W1:Y:S01]  /*0070*/  S2UR UR4, SR_CTAID.X ;  /* 0x00000000000479c3 */ /* 0x000e620000002500 */
[----:B0-----:R-:W-:-:S05]  /*0080*/  IMAD R5, R5, UR5, R0 ;  /* 0x0000000505057c24 */ /* 0x001fca000f8e0200 */
[----:B--2---:R-:W-:Y:S01]  /*0090*/  ISETP.GE.AND P0, PT, R5, UR7, PT ;  /* 0x0000000705007c0c */ /* 0x004fe2000bf06270 */
[----:B-1----:R-:W-:-:S05]  /*00a0*/  IMAD R4, R4, UR4, R3 ;  /* 0x0000000404047c24 */ /* 0x002fca000f8e0203 */
[----:B------:R-:W-:-:S13]  /*00b0*/  ISETP.GE.OR P0, PT, R4, UR6, P0 ;  /* 0x0000000604007c0c */ /* 0x000fda0008706670 */
[----:B------:R-:W-:Y:S05]  /*00c0*/  @P0 EXIT ;  /* 0x000000000000094d */ /* 0x000fea0003800000 */
[----:B------:R-:W0:Y:S01]  /*00d0*/  LDC.64 R2, c[0x0][0x3b0] ;  /* 0x0000ec00ff027b82 */ /* 0x000e220000000a00 */
[----:B------:R-:W1:Y:S01]  /*00e0*/  LDCU.64 UR10, c[0x0][0x358] ;  /* 0x00006b00ff0a77ac */ /* 0x000e620008000a00 */
[----:B------:R-:W-:Y:S01]  /*00f0*/  IMAD R4, R5, UR6, R4 ;  /* 0x0000000605047c24 */ /* 0x000fe2000f8e0204 */
[----:B------:R-:W2:Y:S03]  /*0100*/  LDCU UR5, c[0x0][0x3a8] ;  /* 0x00007500ff0577ac */ /* 0x000ea60008000800 */
[----:B0-----:R-:W-:-:S05]  /*0110*/  IMAD.WIDE R2, R4, 0x30, R2 ;  /* 0x0000003004027825 */ /* 0x001fca00078e0202 */
[----:B-1----:R0:W5:Y:S04]  /*0120*/  LDG.E R5, desc[UR10][R2.64+0x20] ;  /* 0x0000200a02057981 */ /* 0x002168000c1e1900 */
[----:B------:R0:W5:Y:S04]  /*0130*/  LDG.E.64 R38, desc[UR10][R2.64+0x28] ;  /* 0x0000280a02267981 */ /* 0x000168000c1e1b00 */
[----:B------:R0:W5:Y:S04]  /*0140*/  LDG.E.64 R36, desc[UR10][R2.64] ;  /* 0x0000000a02247981 */ /* 0x000168000c1e1b00 */
[----:B------:R0:W5:Y:S04]  /*0150*/  LDG.E.64 R34, desc[UR10][R2.64+0x8] ;  /* 0x0000080a02227981 */ /* 0x000168000c1e1b00 */
[----:B------:R0:W5:Y:S04]  /*0160*/  LDG.E.64 R42, desc[UR10][R2.64+0x10] ;  /* 0x0000100a022a7981 */ /* 0x000168000c1e1b00 */
[----:B------:R0:W5:Y:S01]  /*0170*/  LDG.E.64 R40, desc[UR10][R2.64+0x18] ;  /* 0x0000180a02287981 */ /* 0x000162000c1e1b00 */
[----:B--2---:R-:W-:Y:S01]  /*0180*/  UISETP.GE.AND UP0, UPT, UR5, 0x1, UPT ;  /* 0x000000010500788c */ /* 0x004fe2000bf06270 */
[----:B------:R-:W-:Y:S01]  /*0190*/  CS2R R6, SRZ ;  /* 0x0000000000067805 */ /* 0x000fe2000001ff00 */
[----:B------:R-:W-:-:S07]  /*01a0*/  IMAD.MOV.U32 R8, RZ, RZ, RZ ;  /* 0x000000ffff087224 */ /* 0x000fce00078e00ff */
[----:B0-----:R-:W-:Y:S05]  /*01b0*/  BRA.U !UP0, `(.L_x_0) ;  /* 0x0000009108f47547 */ /* 0x001fea000b800000 */
[----:B------:R-:W-:Y:S02]  /*01c0*/  I2FP.F32.U32 R0, UR7 ;  /* 0x0000000700007c45 */ /* 0x000fe40008201000 */
[----:B------:R-:W-:Y:S02]  /*01d0*/  I2FP.F32.S32 R3, UR6 ;  /* 0x0000000600037c45 */ /* 0x000fe40008201400 */
[----:B------:R-:W0:Y:S08]  /*01e0*/  MUFU.RCP R7, R0 ;  /* 0x0000000000077308 */ /* 0x000e300000001000 */
[----:B------:R-:W1:Y:S01]  /*01f0*/  FCHK P0, R3, R0 ;  /* 0x0000000003007302 */ /* 0x000e620000000000 */
[----:B0-----:R-:W-:-:S04]  /*0200*/  FFMA R2, -R0, R7, 1 ;  /* 0x3f80000000027423 */ /* 0x001fc80000000107 */
[----:B------:R-:W-:-:S04]  /*0210*/  FFMA R2, R7, R2, R7 ;  /* 0x0000000207027223 */ /* 0x000fc80000000007 */
[----:B------:R-:W-:-:S04]  /*0220*/  FFMA R9, R3, R2, RZ ;  /* 0x0000000203097223 */ /* 0x000fc800000000ff */
[----:B------:R-:W-:-:S04]  /*0230*/  FFMA R6, -R0, R9, R3 ;  /* 0x0000000900067223 */ /* 0x000fc80000000103 */
[----:B------:R-:W-:Y:S01]  /*0240*/  FFMA R9, R2, R6, R9 ;  /* 0x0000000602097223 */ /* 0x000fe20000000009 */
[----:B-1----:R-:W-:Y:S06]  /*0250*/  @!P0 BRA `(.L_x_1) ;  /* 0x00000000000c8947 */ /* 0x002fec0003800000 */
[----:B------:R-:W-:-:S07]  /*0260*/  MOV R2, 0x280 ;  /* 0x0000028000027802 */ /* 0x000fce0000000f00 */
[----:B-----5:R-:W-:Y:S05]  /*0270*/  CALL.REL.NOINC `($__internal_2_$__cuda_sm3x_div_rn_noftz_f32_slowpath) ;  /* 0x0000009c00cc7944 */ /* 0x020fea0003c00000 */
[----:B------:R-:W-:-:S07]  /*0280*/  IMAD.MOV.U32 R9, RZ, RZ, R0 ;  /* 0x000000ffff097224 */ /* 0x000fce00078e0000 */
.L_x_1:
[----:B------:R-:W-:Y:S01]  /*0290*/  HFMA2 R8, -RZ, RZ, 0, 0 ;  /* 0x00000000ff087431 */ /* 0x000fe200000001ff */
[----:B------:R-:W-:Y:S01]  /*02a0*/  CS2R R6, SRZ ;  /* 0x0000000000067805 */ /* 0x000fe2000001ff00 */
[----:B------:R-:W-:-:S06]  /*02b0*/  UMOV UR4, URZ ;  /* 0x000000ff00047c82 */ /* 0x000fcc0008000000 */
.L_x_181:
[----:B------:R-:W0:Y:S01]  /*02c0*/  S2R R13, SR_TID.X ;  /* 0x00000000000d7919 */ /* 0x000e220000002100 */
[----:B-----5:R-:W-:Y:S01]  /*02d0*/  SHF.R.U32.HI R0, RZ, 0x2, R37 ;  /* 0x00000002ff007819 */ /* 0x020fe20000011625 */
[----:B------:R-:W0:Y:S01]  /*02e0*/  S2UR UR5, SR_CTAID.X ;  /* 0x00000000000579c3 */ /* 0x000e220000002500 */
[----:B------:R-:W1:Y:S01]  /*02f0*/  LDCU UR6, c[0x0][0x388] ;  /* 0x00007100ff0677ac */ /* 0x000e620008000800 */
[----:B------:R-:W-:Y:S01]  /*0300*/  IMAD.SHL.U32 R2, R43, 0x10, RZ ;  /* 0x000000102b027824 */ /* 0x000fe200078e00ff */
[----:B------:R-:W-:Y:S01]  /*0310*/  LOP3.LUT R0, R0, R37, RZ, 0x3c, !PT ;  /* 0x0000002500007212 */ /* 0x000fe200078e3cff */
[----:B------:R-:W-:Y:S04]  /*0320*/  BSSY.RECONVERGENT B2, `(.L_x_2) ;  /* 0x000001a000027945 */ /* 0x000fe80003800200 */
[----:B------:R-:W0:Y:S01]  /*0330*/  LDC R12, c[0x0][0x360] ;  /* 0x0000d800ff0c7b82 */ /* 0x000e220000000800 */
[----:B------:R-:W-:-:S05]  /*0340*/  IMAD.SHL.U32 R3, R0, 0x2, RZ ;  /* 0x0000000200037824 */ /* 0x000fca00078e00ff */
[----:B------:R-:W-:-:S04]  /*0350*/  LOP3.LUT R3, R43, R2, R3, 0x96, !PT ;  /* 0x000000022b037212 */ /* 0x000fc800078e9603 */
[----:B------:R-:W-:Y:S02]  /*0360*/  LOP3.LUT R11, R3, R0, RZ, 0x3c, !PT ;  /* 0x00000000030b7212 */ /* 0x000fe400078e3cff */
[----:B-1----:R-:W-:Y:S02]  /*0370*/  I2FP.F32.S32 R14, UR6 ;  /* 0x00000006000e7c45 */ /* 0x002fe40008201400 */
[----:B------:R-:W-:Y:S02]  /*0380*/  IADD3 R0, PT, PT, R36, 0x587c5, R11 ;  /* 0x000587c524007810 */ /* 0x000fe40007ffe00b */
[----:B------:R-:W1:Y:S02]  /*0390*/  MUFU.RCP R10, R14 ;  /* 0x0000000e000a7308 */ /* 0x000e640000001000 */
[----:B------:R-:W-:Y:S01]  /*03a0*/  I2FP.F32.U32 R0, R0 ;  /* 0x0000000000007245 */ /* 0x000fe20000201000 */
[----:B0-----:R-:W-:Y:S01]  /*03b0*/  IMAD R2, R12, UR5, R13 ;  /* 0x000000050c027c24 */ /* 0x001fe2000f8e020d */
[----:B------:R-:W-:-:S04]  /*03c0*/  MOV R13, 0x2f800000 ;  /* 0x2f800000000d7802 */ /* 0x000fc80000000f00 */
[----:B------:R-:W-:Y:S01]  /*03d0*/  I2FP.F32.S32 R3, R2 ;  /* 0x0000000200037245 */ /* 0x000fe20000201400 */
[----:B------:R-:W-:Y:S01]  /*03e0*/  FFMA R0, R0, R13, 1.1641532182693481445e-10 ;  /* 0x2f00000000007423 */ /* 0x000fe2000000000d */
[----:B-1----:R-:W-:-:S03]  /*03f0*/  FFMA R13, -R14, R10, 1 ;  /* 0x3f8000000e0d7423 */ /* 0x002fc6000000010a */
[----:B------:R-:W-:Y:S01]  /*0400*/  FADD R3, R0, R3 ;  /* 0x0000000300037221 */ /* 0x000fe20000000000 */
[----:B------:R-:W-:-:S03]  /*0410*/  FFMA R10, R10, R13, R10 ;  /* 0x0000000d0a0a7223 */ /* 0x000fc6000000000a */
[----:B------:R-:W-:-:S04]  /*0420*/  FADD R3, R3, R3 ;  /* 0x0000000303037221 */ /* 0x000fc80000000000 */
[----:B------:R-:W0:Y:S01]  /*0430*/  FCHK P0, R3, R14 ;  /* 0x0000000e03007302 */ /* 0x000e220000000000 */
[----:B------:R-:W-:-:S04]  /*0440*/  FFMA R13, R3, R10, RZ ;  /* 0x0000000a030d7223 */ /* 0x000fc800000000ff */
[----:B------:R-:W-:-:S04]  /*0450*/  FFMA R0, -R14, R13, R3 ;  /* 0x0000000d0e007223 */ /* 0x000fc80000000103 */
[----:B------:R-:W-:Y:S01]  /*0460*/  FFMA R10, R10, R0, R13 ;  /* 0x000000000a0a7223 */ /* 0x000fe2000000000d */
[----:B0-----:R-:W-:Y:S06]  /*0470*/  @!P0 BRA `(.L_x_3) ;  /* 0x0000000000108947 */ /* 0x001fec0003800000 */
[----:B------:R-:W-:Y:S01]  /*0480*/  IMAD.MOV.U32 R0, RZ, RZ, R14 ;  /* 0x000000ffff007224 */ /* 0x000fe200078e000e */
[----:B------:R-:W-:-:S07]  /*0490*/  MOV R2, 0x4b0 ;  /* 0x000004b000027802 */ /* 0x000fce0000000f00 */
[----:B------:R-:W-:Y:S05]  /*04a0*/  CALL.REL.NOINC `($__internal_2_$__cuda_sm3x_div_rn_noftz_f32_slowpath) ;  /* 0x0000009c00407944 */ /* 0x000fea0003c00000 */
[----:B------:R-:W-:-:S07]  /*04b0*/  IMAD.MOV.U32 R10, RZ, RZ, R0 ;  /* 0x000000ffff0a7224 */ /* 0x000fce00078e0000 */
.L_x_3:
[----:B------:R-:W-:Y:S05]  /*04c0*/  BSYNC.RECONVERGENT B2 ;  /* 0x0000000000027941 */ /* 0x000fea0003800200 */
.L_x_2:
[----:B------:R-:W0:Y:S01]  /*04d0*/  S2R R15, SR_TID.Y ;  /* 0x00000000000f7919 */ /* 0x000e220000002200 */
[----:B------:R-:W-:Y:S01]  /*04e0*/  SHF.R.U32.HI R3, RZ, 0x2, R34 ;  /* 0x00000002ff037819 */ /* 0x000fe20000011622 */
[----:B------:R-:W0:Y:S01]  /*04f0*/  S2UR UR5, SR_CTAID.Y ;  /* 0x00000000000579c3 */ /* 0x000e220000002600 */
[----:B------:R-:W1:Y:S01]  /*0500*/  LDCU UR6, c[0x0][0x38c] ;  /* 0x00007180ff0677ac */ /* 0x000e620008000800 */
[----:B------:R-:W-:Y:S01]  /*0510*/  SHF.L.U32 R0, R11, 0x4, RZ ;  /* 0x000000040b007819 */ /* 0x000fe200000006ff */
[----:B------:R-:W-:Y:S01]  /*0520*/  VIADD R36, R36, 0xb0f8a ;  /* 0x000b0f8a24247836 */ /* 0x000fe20000000000 */
[----:B------:R-:W-:Y:S01]  /*0530*/  LOP3.LUT R3, R3, R34, RZ, 0x3c, !PT ;  /* 0x0000002203037212 */ /* 0x000fe200078e3cff */
[----:B------:R-:W-:Y:S01]  /*0540*/  FADD R10, R10, -1 ;  /* 0xbf8000000a0a7421 */ /* 0x000fe20000000000 */
[----:B------:R-:W-:Y:S02]  /*0550*/  BSSY.RECONVERGENT B2, `(.L_x_4) ;  /* 0x000001b000027945 */ /* 0x000fe40003800200 */
[----:B------:R-:W0:Y:S01]  /*0560*/  LDC R12, c[0x0][0x364] ;  /* 0x0000d900ff0c7b82 */ /* 0x000e220000000800 */
[----:B------:R-:W-:-:S02]  /*0570*/  IMAD.SHL.U32 R2, R3, 0x2, RZ ;  /* 0x0000000203027824 */ /* 0x000fc400078e00ff */
[----:B------:R-:W-:-:S03]  /*0580*/  FMUL R16, R10, R9 ;  /* 0x000000090a107220 */ /* 0x000fc60000400000 */
[----:B------:R-:W-:-:S04]  /*0590*/  LOP3.LUT R0, R3, R2, R0, 0x96, !PT ;  /* 0x0000000203007212 */ /* 0x000fc800078e9600 */
[----:B------:R-:W-:Y:S02]  /*05a0*/  LOP3.LUT R13, R0, R11, RZ, 0x3c, !PT ;  /* 0x0000000b000d7212 */ /* 0x000fe400078e3cff */
[----:B-1----:R-:W-:Y:S02]  /*05b0*/  I2FP.F32.U32 R17, UR6 ;  /* 0x0000000600117c45 */ /* 0x002fe40008201000 */
[----:B------:R-:W-:Y:S02]  /*05c0*/  IADD3 R0, PT, PT, R13, R36, RZ ;  /* 0x000000240d007210 */ /* 0x000fe40007ffe0ff */
[----:B------:R-:W1:Y:S02]  /*05d0*/  MUFU.RCP R14, R17 ;  /* 0x00000011000e7308 */ /* 0x000e640000001000 */
[----:B------:R-:W-:Y:S01]  /*05e0*/  I2FP.F32.U32 R0, R0 ;  /* 0x0000000000007245 */ /* 0x000fe20000201000 */
[----:B0-----:R-:W-:Y:S02]  /*05f0*/  IMAD R2, R12, UR5, R15 ;  /* 0x000000050c027c24 */ /* 0x001fe4000f8e020f */
[----:B------:R-:W-:-:S03]  /*0600*/  IMAD.MOV.U32 R15, RZ, RZ, 0x2f800000 ;  /* 0x2f800000ff0f7424 */ /* 0x000fc600078e00ff */
[----:B------:R-:W-:Y:S01]  /*0610*/  I2FP.F32.U32 R3, R2 ;  /* 0x0000000200037245 */ /* 0x000fe20000201000 */
[----:B------:R-:W-:-:S04]  /*0620*/  FFMA R0, R0, R15, 1.1641532182693481445e-10 ;  /* 0x2f00000000007423 */ /* 0x000fc8000000000f */
[----:B------:R-:W-:Y:S01]  /*0630*/  FADD R0, R0, R3 ;  /* 0x0000000300007221 */ /* 0x000fe20000000000 */
[----:B-1----:R-:W-:-:S03]  /*0640*/  FFMA R3, -R17, R14, 1 ;  /* 0x3f80000011037423 */ /* 0x002fc6000000010e */
[----:B------:R-:W-:Y:S01]  /*0650*/  FADD R12, R0, R0 ;  /* 0x00000000000c7221 */ /* 0x000fe20000000000 */
[----:B------:R-:W-:-:S03]  /*0660*/  FFMA R0, R14, R3, R14 ;  /* 0x000000030e007223 */ /* 0x000fc6000000000e */
[----:B------:R-:W0:Y:S01]  /*0670*/  FCHK P0, R12, R17 ;  /* 0x000000110c007302 */ /* 0x000e220000000000 */
[----:B------:R-:W-:-:S04]  /*0680*/  FFMA R3, R0, R12, RZ ;  /* 0x0000000c00037223 */ /* 0x000fc800000000ff */
[----:B------:R-:W-:-:S04]  /*0690*/  FFMA R2, -R17, R3, R12 ;  /* 0x0000000311027223 */ /* 0x000fc8000000010c */
[----:B------:R-:W-:Y:S01]  /*06a0*/  FFMA R0, R0, R2, R3 ;  /* 0x0000000200007223 */ /* 0x000fe20000000003 */
[----:B0-----:R-:W-:Y:S06]  /*06b0*/  @!P0 BRA `(.L_x_5) ;  /* 0x0000000000108947 */ /* 0x001fec0003800000 */
[----:B------:R-:W-:Y:S01]  /*06c0*/  IMAD.MOV.U32 R3, RZ, RZ, R12 ;  /* 0x000000ffff037224 */ /* 0x000fe200078e000c */
[----:B------:R-:W-:Y:S02]  /*06d0*/  MOV R0, R17 ;  /* 0x0000001100007202 */ /* 0x000fe40000000f00 */
[----:B------:R-:W-:-:S07]  /*06e0*/  MOV R2, 0x700 ;  /* 0x0000070000027802 */ /* 0x000fce0000000f00 */
[----:B------:R-:W-:Y:S05]  /*06f0*/  CALL.REL.NOINC `($__internal_2_$__cuda_sm3x_div_rn_noftz_f32_slowpath) ;  /* 0x0000009800ac7944 */ /* 0x000fea0003c00000 */
.L_x_5:
[----:B------:R-:W-:Y:S05]  /*0700*/  BSYNC.RECONVERGENT B2 ;  /* 0x0000000000027941 */ /* 0x000fea0003800200 */
.L_x_4:
[----:B------:R-:W-:Y:S01]  /*0710*/  FADD R15, -R0, 1 ;  /* 0x3f800000000f7421 */ /* 0x000fe20000000100 */
[----:B------:R-:W-:Y:S03]  /*0720*/  BSSY.RECONVERGENT B0, `(.L_x_6) ;  /* 0x0000011000007945 */ /* 0x000fe60003800200 */
[----:B------:R-:W-:-:S04]  /*0730*/  FMUL R3, R15, R15 ;  /* 0x0000000f0f037220 */ /* 0x000fc80000400000 */
[----:B------:R-:W-:-:S04]  /*0740*/  FFMA R3, R16, R16, R3 ;  /* 0x0000001010037223 */ /* 0x000fc80000000003 */
[----:B------:R-:W-:-:S04]  /*0750*/  FADD R0, R3, 1 ;  /* 0x3f80000003007421 */ /* 0x000fc80000000000 */
[----:B------:R-:W-:Y:S01]  /*0760*/  VIADD R2, R0, 0xf3000000 ;  /* 0xf300000000027836 */ /* 0x000fe20000000000 */
[----:B------:R0:W1:Y:S04]  /*0770*/  MUFU.RSQ R3, R0 ;  /* 0x0000000000037308 */ /* 0x0000680000001400 */
[----:B------:R-:W-:-:S13]  /*0780*/  ISETP.GT.U32.AND P0, PT, R2, 0x727fffff, PT ;  /* 0x727fffff0200780c */ /* 0x000fda0003f04070 */
[----:B01----:R-:W-:Y:S05]  /*0790*/  @!P0 BRA `(.L_x_7) ;  /* 0x0000000000148947 */ /* 0x003fea0003800000 */
[----:B------:R-:W-:Y:S01]  /*07a0*/  IMAD.MOV.U32 R2, RZ, RZ, R0 ;  /* 0x000000ffff027224 */ /* 0x000fe200078e0000 */
[----:B------:R-:W-:-:S07]  /*07b0*/  MOV R0, 0x7d0 ;  /* 0x000007d000007802 */ /* 0x000fce0000000f00 */
[----:B------:R-:W-:Y:S05]  /*07c0*/  CALL.REL.NOINC `($__internal_1_$__cuda_sm20_sqrt_rn_f32_slowpath) ;  /* 0x0000009800207944 */ /* 0x000fea0003c00000 */
[----:B------:R-:W-:Y:S01]  /*07d0*/  MOV R17, R52 ;  /* 0x0000003400117202 */ /* 0x000fe20000000f00 */
[----:B------:R-:W-:Y:S06]  /*07e0*/  BRA `(.L_x_8) ;  /* 0x0000000000107947 */ /* 0x000fec0003800000 */
.L_x_7:
[----:B------:R-:W-:Y:S01]  /*07f0*/  FMUL.FTZ R17, R0, R3 ;  /* 0x0000000300117220 */ /* 0x000fe20000410000 */
[----:B------:R-:W-:-:S03]  /*0800*/  FMUL.FTZ R2, R3, 0.5 ;  /* 0x3f00000003027820 */ /* 0x000fc60000410000 */
[----:B------:R-:W-:-:S04]  /*0810*/  FFMA R0, -R17, R17, R0 ;  /* 0x0000001111007223 */ /* 0x000fc80000000100 */
[----:B------:R-:W-:-:S07]  /*0820*/  FFMA R17, R0, R2, R17 ;  /* 0x0000000200117223 */ /* 0x000fce0000000011 */
.L_x_8:
[----:B------:R-:W-:Y:S05]  /*0830*/  BSYNC.RECONVERGENT B0 ;  /* 0x0000000000007941 */ /* 0x000fea0003800200 */
.L_x_6:
[----:B------:R-:W-:Y:S01]  /*0840*/  FSETP.GT.AND P0, PT, R17, RZ, PT ;  /* 0x000000ff1100720b */ /* 0x000fe20003f04000 */
[----:B------:R-:W-:Y:S01]  /*0850*/  BSSY.RECONVERGENT B2, `(.L_x_9) ;  /* 0x0000034000027945 */ /* 0x000fe20003800200 */
[----:B------:R-:W-:Y:S02]  /*0860*/  HFMA2 R14, -RZ, RZ, 0, 0 ;  /* 0x00000000ff0e7431 */ /* 0x000fe400000001ff */
[----:B------:R-:W-:Y:S02]  /*0870*/  IMAD.MOV.U32 R10, RZ, RZ, RZ ;  /* 0x000000ffff0a7224 */ /* 0x000fe400078e00ff */
[----:B------:R-:W-:-:S07]  /*0880*/  IMAD.MOV.U32 R12, RZ, RZ, RZ ;  /* 0x000000ffff0c7224 */ /* 0x000fce00078e00ff */
[----:B------:R-:W-:Y:S05]  /*0890*/  @!P0 BRA `(.L_x_10) ;  /* 0x0000000000bc8947 */ /* 0x000fea0003800000 */
[----:B------:R-:W0:Y:S01]  /*08a0*/  MUFU.RCP R0, R17 ;  /* 0x0000001100007308 */ /* 0x000e220000001000 */
[----:B------:R-:W-:Y:S07]  /*08b0*/  BSSY.RECONVERGENT B3, `(.L_x_11) ;  /* 0x000000c000037945 */ /* 0x000fee0003800200 */
[----:B------:R-:W1:Y:S01]  /*08c0*/  FCHK P0, R16, R17 ;  /* 0x0000001110007302 */ /* 0x000e620000000000 */
[----:B0-----:R-:W-:-:S04]  /*08d0*/  FFMA R3, R0, -R17, 1 ;  /* 0x3f80000000037423 */ /* 0x001fc80000000811 */
[----:B------:R-:W-:-:S04]  /*08e0*/  FFMA R3, R0, R3, R0 ;  /* 0x0000000300037223 */ /* 0x000fc80000000000 */
[----:B------:R-:W-:-:S04]  /*08f0*/  FFMA R0, R16, R3, RZ ;  /* 0x0000000310007223 */ /* 0x000fc800000000ff */
[----:B------:R-:W-:-:S04]  /*0900*/  FFMA R2, R0, -R17, R16 ;  /* 0x8000001100027223 */ /* 0x000fc80000000010 */
[----:B------:R-:W-:Y:S01]  /*0910*/  FFMA R0, R3, R2, R0 ;  /* 0x0000000203007223 */ /* 0x000fe20000000000 */
[----:B-1----:R-:W-:Y:S06]  /*0920*/  @!P0 BRA `(.L_x_12) ;  /* 0x0000000000108947 */ /* 0x002fec0003800000 */
[----:B------:R-:W-:Y:S01]  /*0930*/  IMAD.MOV.U32 R3, RZ, RZ, R16 ;  /* 0x000000ffff037224 */ /* 0x000fe200078e0010 */
[----:B------:R-:W-:Y:S01]  /*0940*/  MOV R2, 0x970 ;  /* 0x0000097000027802 */ /* 0x000fe20000000f00 */
[----:B------:R-:W-:-:S07]  /*0950*/  IMAD.MOV.U32 R0, RZ, RZ, R17 ;  /* 0x000000ffff007224 */ /* 0x000fce00078e0011 */
[----:B------:R-:W-:Y:S05]  /*0960*/  CALL.REL.NOINC `($__internal_2_$__cuda_sm3x_div_rn_noftz_f32_slowpath) ;  /* 0x0000009800107944 */ /* 0x000fea0003c00000 */
.L_x_12:
[----:B------:R-:W-:Y:S05]  /*0970*/  BSYNC.RECONVERGENT B3 ;  /* 0x0000000000037941 */ /* 0x000fea0003800200 */
.L_x_11:
[----:B------:R-:W0:Y:S01]  /*0980*/  MUFU.RCP R2, R17 ;  /* 0x0000001100027308 */ /* 0x000e220000001000 */
[----:B------:R-:W-:Y:S01]  /*0990*/  BSSY.RECONVERGENT B3, `(.L_x_13) ;  /* 0x000000e000037945 */ /* 0x000fe20003800200 */
[----:B------:R-:W-:-:S06]  /*09a0*/  MOV R14, R0 ;  /* 0x00000000000e7202 */ /* 0x000fcc0000000f00 */
        /* <DEDUP_REMOVED lines=11> */
[----:B------:R-:W-:-:S07]  /*0a60*/  MOV R12, R0 ;  /* 0x00000000000c7202 */ /* 0x000fce0000000f00 */
.L_x_14:
[----:B------:R-:W-:Y:S05]  /*0a70*/  BSYNC.RECONVERGENT B3 ;  /* 0x0000000000037941 */ /* 0x000fea0003800200 */
.L_x_13:
[----:B------:R-:W0:Y:S01]  /*0a80*/  MUFU.RCP R0, R17 ;  /* 0x0000001100007308 */ /* 0x000e220000001000 */
[----:B------:R-:W-:Y:S01]  /*0a90*/  UMOV UR5, 0x3f800000 ;  /* 0x3f80000000057882 */ /* 0x000fe20000000000 */
[----:B------:R-:W-:Y:S01]  /*0aa0*/  BSSY.RECONVERGENT B3, `(.L_x_15) ;  /* 0x000000d000037945 */ /* 0x000fe20003800200 */
[----:B------:R-:W-:-:S05]  /*0ab0*/  IMAD.U32 R10, RZ, RZ, UR5 ;  /* 0x00000005ff0a7e24 */ /* 0x000fca000f8e00ff */
[----:B------:R-:W1:Y:S01]  /*0ac0*/  FCHK P0, -R10, R17 ;  /* 0x000000110a007302 */ /* 0x000e620000000100 */
[----:B0-----:R-:W-:-:S04]  /*0ad0*/  FFMA R3, R0, -R17, 1 ;  /* 0x3f80000000037423 */ /* 0x001fc80000000811 */
[----:B------:R-:W-:-:S04]  /*0ae0*/  FFMA R0, R0, R3, R0 ;  /* 0x0000000300007223 */ /* 0x000fc80000000000 */
[----:B------:R-:W-:-:S04]  /*0af0*/  FFMA R2, R0, -1, RZ ;  /* 0xbf80000000027823 */ /* 0x000fc800000000ff */
[----:B------:R-:W-:-:S04]  /*0b00*/  FFMA R3, R2, -R17, -1 ;  /* 0xbf80000002037423 */ /* 0x000fc80000000811 */
[----:B------:R-:W-:Y:S01]  /*0b10*/  FFMA R0, R0, R3, R2 ;  /* 0x0000000300007223 */ /* 0x000fe20000000002 */
[----:B-1----:R-:W-:Y:S06]  /*0b20*/  @!P0 BRA `(.L_x_16) ;  /* 0x0000000000108947 */ /* 0x002fec0003800000 */
[----:B------:R-:W-:Y:S02]  /*0b30*/  HFMA2 R3, -RZ, RZ, -1.875, 0 ;  /* 0xbf800000ff037431 */ /* 0x000fe400000001ff */
[----:B------:R-:W-:Y:S01]  /*0b40*/  IMAD.MOV.U32 R0, RZ, RZ, R17 ;  /* 0x000000ffff007224 */ /* 0x000fe200078e0011 */
[----:B------:R-:W-:-:S07]  /*0b50*/  MOV R2, 0xb70 ;  /* 0x00000b7000027802 */ /* 0x000fce0000000f00 */
[----:B------:R-:W-:Y:S05]  /*0b60*/  CALL.REL.NOINC `($__internal_2_$__cuda_sm3x_div_rn_noftz_f32_slowpath) ;  /* 0x0000009400907944 */ /* 0x000fea0003c00000 */
.L_x_16:
[----:B------:R-:W-:Y:S05]  /*0b70*/  BSYNC.RECONVERGENT B3 ;  /* 0x0000000000037941 */ /* 0x000fea0003800200 */
.L_x_15:
[----:B------:R-:W-:-:S07]  /*0b80*/  IMAD.MOV.U32 R10, RZ, RZ, R0 ;  /* 0x000000ffff0a7224 */ /* 0x000fce00078e0000 */
.L_x_10:
[----:B------:R-:W-:Y:S05]  /*0b90*/  BSYNC.RECONVERGENT B2 ;  /* 0x0000000000027941 */ /* 0x000fea0003800200 */
.L_x_9:
[----:B------:R-:W0:Y:S01]  /*0ba0*/  LDCU.64 UR6, c[0x0][0x3a0] ;  /* 0x00007400ff0677ac */ /* 0x000e220008000a00 */
[----:B------:R-:W-:Y:S01]  /*0bb0*/  HFMA2 R23, -RZ, RZ, 1.875, 0 ;  /* 0x3f800000ff177431 */ /* 0x000fe200000001ff */
[----:B------:R-:W-:Y:S01]  /*0bc0*/  BSSY.RECONVERGENT B2, `(.L_x_17) ;  /* 0x0000894000027945 */ /* 0x000fe20003800200 */
[----:B------:R-:W-:Y:S01]  /*0bd0*/  IMAD.MOV.U32 R37, RZ, RZ, R35 ;  /* 0x000000ffff257224 */ /* 0x000fe200078e0023 */
[----:B------:R-:W1:Y:S01]  /*0be0*/  LDCU UR5, c[0x0][0x39c] ;  /* 0x00007380ff0577ac */ /* 0x000e620008000800 */
[----:B------:R-:W-:Y:S01]  /*0bf0*/  IMAD.MOV.U32 R16, RZ, RZ, 0x3f800000 ;  /* 0x3f800000ff107424 */ /* 0x000fe200078e00ff */
[----:B------:R-:W-:Y:S02]  /*0c00*/  CS2R R18, SRZ ;  /* 0x0000000000127805 */ /* 0x000fe4000001ff00 */
[----:B------:R-:W-:Y:S01]  /*0c10*/  CS2R R20, SRZ ;  /* 0x0000000000147805 */ /* 0x000fe2000001ff00 */
[----:B------:R-:W-:Y:S01]  /*0c20*/  IMAD.MOV.U32 R22, RZ, RZ, 0x3f800000 ;  /* 0x3f800000ff167424 */ /* 0x000fe200078e00ff */
[----:B------:R-:W-:Y:S01]  /*0c30*/  MOV R35, R43 ;  /* 0x0000002b00237202 */ /* 0x000fe20000000f00 */
[----:B------:R-:W-:-:S02]  /*0c40*/  IMAD.MOV.U32 R34, RZ, RZ, R42 ;  /* 0x000000ffff227224 */ /* 0x000fc400078e002a */
[----:B0-----:R-:W-:Y:S01]  /*0c50*/  IMAD.U32 R15, RZ, RZ, UR6 ;  /* 0x00000006ff0f7e24 */ /* 0x001fe2000f8e00ff */
[----:B------:R-:W-:Y:S01]  /*0c60*/  MOV R17, UR7 ;  /* 0x0000000700117c02 */ /* 0x000fe20008000f00 */
[----:B-1----:R-:W-:-:S07]  /*0c70*/  IMAD.U32 R67, RZ, RZ, UR5 ;  /* 0x00000005ff437e24 */ /* 0x002fce000f8e00ff */
.L_x_173:
[----:B------:R-:W0:Y:S01]  /*0c80*/  LDCU UR6, c[0x0][0x398] ;  /* 0x00007300ff0677ac */ /* 0x000e220008000800 */
[----:B------:R-:W-:Y:S01]  /*0c90*/  PLOP3.LUT P0, PT, PT, PT, PT, 0x80, 0x8 ;  /* 0x000000000008781c */ /* 0x000fe20003f0f070 */
[----:B------:R-:W-:Y:S01]  /*0ca0*/  IMAD.MOV.U32 R66, RZ, RZ, RZ ;  /* 0x000000ffff427224 */ /* 0x000fe200078e00ff */
[----:B------:R-:W-:Y:S02]  /*0cb0*/  CS2R R64, SRZ ;  /* 0x0000000000407805 */ /* 0x000fe4000001ff00 */
[----:B------:R-:W-:Y:S02]  /*0cc0*/  CS2R R62, SRZ ;  /* 0x00000000003e7805 */ /* 0x000fe4000001ff00 */
[----:B------:R-:W-:Y:S02]  /*0cd0*/  MOV R61, RZ ;  /* 0x000000ff003d7202 */ /* 0x000fe40000000f00 */
[----:B------:R-:W-:Y:S02]  /*0ce0*/  CS2R R24, SRZ ;  /* 0x0000000000187805 */ /* 0x000fe4000001ff00 */
[----:B------:R-:W-:-:S02]  /*0cf0*/  CS2R R26, SRZ ;  /* 0x00000000001a7805 */ /* 0x000fc4000001ff00 */
[----:B------:R-:W-:Y:S01]  /*0d00*/  CS2R R28, SRZ ;  /* 0x00000000001c7805 */ /* 0x000fe2000001ff00 */
[----:B0-----:R-:W-:-:S09]  /*0d10*/  UISETP.GE.AND UP0, UPT, UR6, 0x1, UPT ;  /* 0x000000010600788c */ /* 0x001fd2000bf06270 */
[----:B------:R-:W-:Y:S05]  /*0d20*/  BRA.U !UP0, `(.L_x_18) ;  /* 0x0000000908b07547 */ /* 0x000fea000b800000 */
[----:B------:R-:W0:Y:S01]  /*0d30*/  LDCU.64 UR8, c[0x0][0x390] ;  /* 0x00007200ff0877ac */ /* 0x000e220008000a00 */
[----:B------:R-:W-:Y:S01]  /*0d40*/  HFMA2 R66, -RZ, RZ, 0, 0 ;  /* 0x00000000ff427431 */ /* 0x000fe200000001ff */
[----:B------:R-:W-:Y:S02]  /*0d50*/  CS2R R28, SRZ ;  /* 0x00000000001c7805 */ /* 0x000fe4000001ff00 */
[----:B------:R-:W-:Y:S01]  /*0d60*/  PRMT R54, RZ, 0x7610, R54 ;  /* 0x00007610ff367816 */ /* 0x000fe20000000036 */
[----:B------:R-:W-:Y:S01]  /*0d70*/  UIADD3 UR7, UPT, UPT, -UR6, URZ, URZ ;  /* 0x000000ff06077290 */ /* 0x000fe2000fffe1ff */
[----:B------:R-:W-:Y:S01]  /*0d80*/  IMAD.MOV.U32 R60, RZ, RZ, 0x501502f9 ;  /* 0x501502f9ff3c7424 */ /* 0x000fe200078e00ff */
[----:B------:R-:W-:Y:S02]  /*0d90*/  CS2R R26, SRZ ;  /* 0x00000000001a7805 */ /* 0x000fe4000001ff00 */
[----:B------:R-:W-:Y:S01]  /*0da0*/  CS2R R24, SRZ ;  /* 0x0000000000187805 */ /* 0x000fe2000001ff00 */
[----:B------:R-:W-:Y:S01]  /*0db0*/  IMAD.MOV.U32 R61, RZ, RZ, RZ ;  /* 0x000000ffff3d7224 */ /* 0x000fe200078e00ff */
[----:B------:R-:W-:-:S02]  /*0dc0*/  CS2R R62, SRZ ;  /* 0x00000000003e7805 */ /* 0x000fc4000001ff00 */
[----:B------:R-:W-:Y:S01]  /*0dd0*/  CS2R R64, SRZ ;  /* 0x0000000000407805 */ /* 0x000fe2000001ff00 */
[----:B------:R-:W-:Y:S01]  /*0de0*/  IMAD.U32 R59, RZ, RZ, UR7 ;  /* 0x00000007ff3b7e24 */ /* 0x000fe2000f8e00ff */
[----:B0-----:R-:W-:-:S04]  /*0df0*/  UIADD3 UR5, UP0, UPT, UR8, 0x18, URZ ;  /* 0x0000001808057890 */ /* 0x001fc8000ff1e0ff */
[----:B------:R-:W-:Y:S02]  /*0e00*/  UIADD3.X UR6, UPT, UPT, URZ, UR9, URZ, UP0, !UPT ;  /* 0x00000009ff067290 */ /* 0x000fe400087fe4ff */
[----:B------:R-:W-:-:S04]  /*0e10*/  IMAD.U32 R42, RZ, RZ, UR5 ;  /* 0x00000005ff2a7e24 */ /* 0x000fc8000f8e00ff */
[----:B------:R-:W-:-:S07]  /*0e20*/  MOV R43, UR6 ;  /* 0x00000006002b7c02 */ /* 0x000fce0008000f00 */
.L_x_36:
[----:B------:R-:W2:Y:S04]  /*0e30*/  LDG.E R58, desc[UR10][R42.64+-0x14] ;  /* 0xffffec0a2a3a7981 */ /* 0x000ea8000c1e1900 */
[----:B------:R-:W3:Y:S04]  /*0e40*/  LDG.E R70, desc[UR10][R42.64+-0x18] ;  /* 0xffffe80a2a467981 */ /* 0x000ee8000c1e1900 */
[----:B------:R-:W4:Y:S04]  /*0e50*/  LDG.E R57, desc[UR10][R42.64+-0x10] ;  /* 0xfffff00a2a397981 */ /* 0x000f28000c1e1900 */
[----:B-----5:R-:W5:Y:S01]  /*0e60*/  LDG.E R55, desc[UR10][R42.64+-0xc] ;  /* 0xfffff40a2a377981 */ /* 0x020f62000c1e1900 */
[----:B------:R-:W-:Y:S01]  /*0e70*/  FMUL R51, R14, R14 ;  /* 0x0000000e0e337220 */ /* 0x000fe20000400000 */
[----:B------:R-:W-:Y:S01]  /*0e80*/  VIADD R59, R59, 0x1 ;  /* 0x000000013b3b7836 */ /* 0x000fe20000000000 */
[----:B------:R-:W-:Y:S02]  /*0e90*/  BSSY.RECONVERGENT B3, `(.L_x_19) ;  /* 0x0000090000037945 */ /* 0x000fe40003800200 */
[----:B------:R-:W-:-:S02]  /*0ea0*/  FFMA R51, R12, R12, R51 ;  /* 0x0000000c0c337223 */ /* 0x000fc40000000033 */
[----:B------:R-:W-:Y:S02]  /*0eb0*/  ISETP.NE.AND P1, PT, R59, RZ, PT ;  /* 0x000000ff3b00720c */ /* 0x000fe40003f25270 */
[----:B------:R-:W-:Y:S01]  /*0ec0*/  FFMA R51, R10, R10, R51 ;  /* 0x0000000a0a337223 */ /* 0x000fe20000000033 */
[----:B--2---:R-:W-:Y:S01]  /*0ed0*/  FADD R49, -R58, R15 ;  /* 0x0000000f3a317221 */ /* 0x004fe20000000100 */
[----:B---3--:R-:W-:-:S03]  /*0ee0*/  FADD R3, -R70, R67 ;  /* 0x0000004346037221 */ /* 0x008fc60000000100 */
[----:B------:R-:W-:Y:S01]  /*0ef0*/  FMUL R0, R49, R49 ;  /* 0x0000003131007220 */ /* 0x000fe20000400000 */
[----:B----4-:R-:W-:-:S03]  /*0f00*/  FADD R69, -R57, R17 ;  /* 0x0000001139457221 */ /* 0x010fc60000000100 */
[----:B------:R-:W-:Y:S01]  /*0f10*/  FFMA R2, R3, R3, R0 ;  /* 0x0000000303027223 */ /* 0x000fe20000000000 */
[----:B------:R-:W-:-:S03]  /*0f20*/  FMUL R0, R49, R12 ;  /* 0x0000000c31007220 */ /* 0x000fc60000400000 */
[----:B------:R-:W-:Y:S01]  /*0f30*/  FFMA R2, R69, R69, R2 ;  /* 0x0000004545027223 */ /* 0x000fe20000000002 */
[----:B------:R-:W-:-:S03]  /*0f40*/  FFMA R0, R3, R14, R0 ;  /* 0x0000000e03007223 */ /* 0x000fc60000000000 */
[----:B-----5:R-:W-:Y:S01]  /*0f50*/  FFMA R2, -R55, R55, R2 ;  /* 0x0000003737027223 */ /* 0x020fe20000000102 */
[----:B------:R-:W-:-:S03]  /*0f60*/  FFMA R69, R69, R10, R0 ;  /* 0x0000000a45457223 */ /* 0x000fc60000000000 */
[----:B------:R-:W-:-:S04]  /*0f70*/  FMUL R2, R2, R51 ;  /* 0x0000003302027220 */ /* 0x000fc80000400000 */
[----:B------:R-:W-:-:S05]  /*0f80*/  FFMA R2, R69, R69, -R2 ;  /* 0x0000004545027223 */ /* 0x000fca0000000802 */
[----:B------:R-:W-:-:S13]  /*0f90*/  FSETP.GEU.AND P0, PT, R2, RZ, PT ;  /* 0x000000ff0200720b */ /* 0x000fda0003f0e000 */
[----:B------:R-:W-:Y:S05]  /*0fa0*/  @!P0 BRA `(.L_x_20) ;  /* 0x0000000400f88947 */ /* 0x000fea0003800000 */
[----:B------:R-:W-:Y:S01]  /*0fb0*/  VIADD R0, R2, 0xf3000000 ;  /* 0xf300000002007836 */ /* 0x000fe20000000000 */
[----:B------:R0:W1:Y:S01]  /*0fc0*/  MUFU.RSQ R3, R2 ;  /* 0x0000000200037308 */ /* 0x0000620000001400 */
[----:B------:R-:W-:Y:S03]  /*0fd0*/  BSSY.RECONVERGENT B0, `(.L_x_21) ;  /* 0x000000b000007945 */ /* 0x000fe60003800200 */
[----:B------:R-:W-:-:S13]  /*0fe0*/  ISETP.GT.U32.AND P0, PT, R0, 0x727fffff, PT ;  /* 0x727fffff0000780c */ /* 0x000fda0003f04070 */
[----:B01----:R-:W-:Y:S05]  /*0ff0*/  @!P0 BRA `(.L_x_22) ;  /* 0x0000000000108947 */ /* 0x003fea0003800000 */
[----:B------:R-:W-:-:S07]  /*1000*/  MOV R0, 0x1020 ;  /* 0x0000102000007802 */ /* 0x000fce0000000f00 */
[----:B------:R-:W-:Y:S05]  /*1010*/  CALL.REL.NOINC `($__internal_1_$__cuda_sm20_sqrt_rn_f32_slowpath) ;  /* 0x00000090000c7944 */ /* 0x000fea0003c00000 */
[----:B------:R-:W-:Y:S01]  /*1020*/  MOV R68, R52 ;  /* 0x0000003400447202 */ /* 0x000fe20000000f00 */
[----:B------:R-:W-:Y:S06]  /*1030*/  BRA `(.L_x_23) ;  /* 0x0000000000107947 */ /* 0x000fec0003800000 */
.L_x_22:
[----:B------:R-:W-:Y:S01]  /*1040*/  FMUL.FTZ R68, R2, R3 ;  /* 0x0000000302447220 */ /* 0x000fe20000410000 */
[----:B------:R-:W-:-:S03]  /*1050*/  FMUL.FTZ R0, R3, 0.5 ;  /* 0x3f00000003007820 */ /* 0x000fc60000410000 */
[----:B------:R-:W-:-:S04]  /*1060*/  FFMA R3, -R68, R68, R2 ;  /* 0x0000004444037223 */ /* 0x000fc80000000102 */
[----:B------:R-:W-:-:S07]  /*1070*/  FFMA R68, R3, R0, R68 ;  /* 0x0000000003447223 */ /* 0x000fce0000000044 */
.L_x_23:
[----:B------:R-:W-:Y:S05]  /*1080*/  BSYNC.RECONVERGENT B0 ;  /* 0x0000000000007941 */ /* 0x000fea0003800200 */
.L_x_21:
[----:B------:R-:W-:Y:S01]  /*1090*/  FMUL R3, R14, R14 ;  /* 0x0000000e0e037220 */ /* 0x000fe20000400000 */
[----:B------:R-:W-:Y:S03]  /*10a0*/  BSSY.RECONVERGENT B4, `(.L_x_24) ;  /* 0x000000f000047945 */ /* 0x000fe60003800200 */
[----:B------:R-:W-:-:S04]  /*10b0*/  FFMA R3, R12, R12, R3 ;  /* 0x0000000c0c037223 */ /* 0x000fc80000000003 */
[----:B------:R-:W-:Y:S01]  /*10c0*/  FFMA R50, R10, R10, R3 ;  /* 0x0000000a0a327223 */ /* 0x000fe20000000003 */
[----:B------:R-:W-:-:S03]  /*10d0*/  FADD R3, -R69, -R68 ;  /* 0x8000004445037221 */ /* 0x000fc60000000100 */
        /* <DEDUP_REMOVED lines=8> */
[----:B------:R-:W-:Y:S01]  /*1160*/  IMAD.MOV.U32 R0, RZ, RZ, R50 ;  /* 0x000000ffff007224 */ /* 0x000fe200078e0032 */
[----:B------:R-:W-:-:S07]  /*1170*/  MOV R2, 0x1190 ;  /* 0x0000119000027802 */ /* 0x000fce0000000f00 */
[----:B------:R-:W-:Y:S05]  /*1180*/  CALL.REL.NOINC `($__internal_2_$__cuda_sm3x_div_rn_noftz_f32_slowpath) ;  /* 0x0000009000087944 */ /* 0x000fea0003c00000 */
.L_x_25:
[----:B------:R-:W-:Y:S05]  /*1190*/  BSYNC.RECONVERGENT B4 ;  /* 0x0000000000047941 */ /* 0x000fea0003800200 */
.L_x_24:
[C---:B------:R-:W-:Y:S01]  /*11a0*/  FSETP.GT.AND P0, PT, R0.reuse, R60, PT ;  /* 0x0000003c0000720b */ /* 0x040fe20003f04000 */
[----:B------:R-:W-:Y:S01]  /*11b0*/  BSSY.RELIABLE B4, `(.L_x_26) ;  /* 0x000001a000047945 */ /* 0x000fe20003800100 */
[----:B------:R-:W-:Y:S01]  /*11c0*/  FSETP.GEU.AND P2, PT, R0, 0.0010000000474974513054, PT ;  /* 0x3a83126f0000780b */ /* 0x000fe20003f4e000 */
[----:B------:R-:W-:-:S12]  /*11d0*/  IMAD.MOV.U32 R56, RZ, RZ, R0 ;  /* 0x000000ffff387224 */ /* 0x000fd800078e0000 */
[----:B------:R-:W-:Y:S05]  /*11e0*/  @!P0 BRA P2, `(.L_x_27) ;  /* 0x0000000000588947 */ /* 0x000fea0001000000 */
[----:B------:R-:W-:Y:S01]  /*11f0*/  FMUL R3, R14, R14 ;  /* 0x0000000e0e037220 */ /* 0x000fe20000400000 */
[----:B------:R-:W-:Y:S03]  /*1200*/  BSSY.RECONVERGENT B5, `(.L_x_28) ;  /* 0x000000f000057945 */ /* 0x000fe60003800200 */
[----:B------:R-:W-:-:S04]  /*1210*/  FFMA R3, R12, R12, R3 ;  /* 0x0000000c0c037223 */ /* 0x000fc80000000003 */
[----:B------:R-:W-:Y:S01]  /*1220*/  FFMA R50, R10, R10, R3 ;  /* 0x0000000a0a327223 */ /* 0x000fe20000000003 */
[----:B------:R-:W-:-:S03]  /*1230*/  FADD R3, -R69, R68 ;  /* 0x0000004445037221 */ /* 0x000fc60000000100 */
        /* <DEDUP_REMOVED lines=8> */
[----:B------:R-:W-:Y:S02]  /*12c0*/  MOV R0, R50 ;  /* 0x0000003200007202 */ /* 0x000fe40000000f00 */
[----:B------:R-:W-:-:S07]  /*12d0*/  MOV R2, 0x12f0 ;  /* 0x000012f000027802 */ /* 0x000fce0000000f00 */
[----:B------:R-:W-:Y:S05]  /*12e0*/  CALL.REL.NOINC `($__internal_2_$__cuda_sm3x_div_rn_noftz_f32_slowpath) ;  /* 0x0000008c00b07944 */ /* 0x000fea0003c00000 */
.L_x_29:
[----:B------:R-:W-:Y:S05]  /*12f0*/  BSYNC.RECONVERGENT B5 ;  /* 0x0000000000057941 */ /* 0x000fea0003800200 */
.L_x_28:
[----:B------:R-:W-:-:S04]  /*1300*/  FSETP.GT.AND P0, PT, R0, R60, PT ;  /* 0x0000003c0000720b */ /* 0x000fc80003f04000 */
[----:B------:R-:W-:-:S13]  /*1310*/  FSETP.LT.OR P0, PT, R0, 0.0010000000474974513054, P0 ;  /* 0x3a83126f0000780b */ /* 0x000fda0000701400 */
[----:B------:R-:W-:Y:S05]  /*1320*/  @P0 BREAK.RELIABLE B4 ;  /* 0x0000000000040942 */ /* 0x000fea0003800100 */
[----:B------:R-:W-:Y:S05]  /*1330*/  @P0 BRA `(.L_x_20) ;  /* 0x0000000400140947 */ /* 0x000fea0003800000 */
[----:B------:R-:W-:-:S07]  /*1340*/  IMAD.MOV.U32 R56, RZ, RZ, R0 ;  /* 0x000000ffff387224 */ /* 0x000fce00078e0000 */
.L_x_27:
[----:B------:R-:W-:Y:S05]  /*1350*/  BSYNC.RELIABLE B4 ;  /* 0x0000000000047941 */ /* 0x000fea0003800100 */
.L_x_26:
[----:B------:R-:W0:Y:S01]  /*1360*/  MUFU.RCP R0, R55 ;  /* 0x0000003700007308 */ /* 0x000e220000001000 */
[C---:B------:R-:W-:Y:S01]  /*1370*/  FFMA R28, R56.reuse, R14, R67 ;  /* 0x0000000e381c7223 */ /* 0x040fe20000000043 */
[C---:B------:R-:W-:Y:S01]  /*1380*/  FFMA R26, R56.reuse, R12, R15 ;  /* 0x0000000c381a7223 */ /* 0x040fe2000000000f */
[----:B------:R-:W-:Y:S01]  /*1390*/  FFMA R24, R56, R10, R17 ;  /* 0x0000000a38187223 */ /* 0x000fe20000000011 */
[----:B------:R-:W-:Y:S01]  /*13a0*/  BSSY.RECONVERGENT B4, `(.L_x_30) ;  /* 0x000000f000047945 */ /* 0x000fe20003800200 */
[----:B------:R-:W-:Y:S01]  /*13b0*/  FADD R3, -R70, R28 ;  /* 0x0000001c46037221 */ /* 0x000fe20000000100 */
[----:B------:R-:W-:Y:S01]  /*13c0*/  FADD R58, -R58, R26 ;  /* 0x0000001a3a3a7221 */ /* 0x000fe20000000100 */
[----:B------:R-:W-:Y:S02]  /*13d0*/  FADD R30, -R57, R24 ;  /* 0x00000018391e7221 */ /* 0x000fe40000000100 */
        /* <DEDUP_REMOVED lines=10> */
[----:B------:R-:W-:-:S07]  /*1480*/  MOV R29, R0 ;  /* 0x00000000001d7202 */ /* 0x000fce0000000f00 */
.L_x_31:
[----:B------:R-:W-:Y:S05]  /*1490*/  BSYNC.RECONVERGENT B4 ;  /* 0x0000000000047941 */ /* 0x000fea0003800200 */
.L_x_30:
[----:B------:R-:W0:Y:S01]  /*14a0*/  MUFU.RCP R0, R55 ;  /* 0x0000003700007308 */ /* 0x000e220000001000 */
[----:B------:R-:W-:Y:S07]  /*14b0*/  BSSY.RECONVERGENT B4, `(.L_x_32) ;  /* 0x000000d000047945 */ /* 0x000fee0003800200 */
        /* <DEDUP_REMOVED lines=8> */
[----:B------:R-:W-:Y:S01]  /*1540*/  MOV R2, 0x1570 ;  /* 0x0000157000027802 */ /* 0x000fe20000000f00 */
[----:B------:R-:W-:-:S07]  /*1550*/  IMAD.MOV.U32 R0, RZ, RZ, R55 ;  /* 0x000000ffff007224 */ /* 0x000fce00078e0037 */
[----:B------:R-:W-:Y:S05]  /*1560*/  CALL.REL.NOINC `($__internal_2_$__cuda_sm3x_div_rn_noftz_f32_slowpath) ;  /* 0x0000008c00107944 */ /* 0x000fea0003c00000 */
[----:B------:R-:W-:-:S07]  /*1570*/  MOV R27, R0 ;  /* 0x00000000001b7202 */ /* 0x000fce0000000f00 */
.L_x_33:
[----:B------:R-:W-:Y:S05]  /*1580*/  BSYNC.RECONVERGENT B4 ;  /* 0x0000000000047941 */ /* 0x000fea0003800200 */
.L_x_32:
        /* <DEDUP_REMOVED lines=13> */
.L_x_35:
[----:B------:R-:W-:Y:S05]  /*1660*/  BSYNC.RECONVERGENT B4 ;  /* 0x0000000000047941 */ /* 0x000fea0003800200 */
.L_x_34:
[----:B------:R0:W5:Y:S04]  /*1670*/  LDG.E R30, desc[UR10][R42.64+-0x8] ;  /* 0xfffff80a2a1e7981 */ /* 0x000168000c1e1900 */
[----:B------:R0:W5:Y:S04]  /*1680*/  LDG.E R61, desc[UR10][R42.64+-0x4] ;  /* 0xfffffc0a2a3d7981 */ /* 0x000168000c1e1900 */
[----:B------:R0:W5:Y:S04]  /*1690*/  LDG.E R62, desc[UR10][R42.64] ;  /* 0x0000000a2a3e7981 */ /* 0x000168000c1e1900 */
[----:B------:R0:W5:Y:S04]  /*16a0*/  LDG.E R63, desc[UR10][R42.64+0x4] ;  /* 0x0000040a2a3f7981 */ /* 0x000168000c1e1900 */
[----:B------:R0:W5:Y:S04]  /*16b0*/  LDG.E R31, desc[UR10][R42.64+0x8] ;  /* 0x0000080a2a1f7981 */ /* 0x000168000c1e1900 */
[----:B------:R0:W5:Y:S04]  /*16c0*/  LDG.E R32, desc[UR10][R42.64+0xc] ;  /* 0x00000c0a2a207981 */ /* 0x000168000c1e1900 */
[----:B------:R0:W5:Y:S04]  /*16d0*/  LDG.E R64, desc[UR10][R42.64+0x10] ;  /* 0x0000100a2a407981 */ /* 0x000168000c1e1900 */
[----:B------:R0:W5:Y:S04]  /*16e0*/  LDG.E R65, desc[UR10][R42.64+0x14] ;  /* 0x0000140a2a417981 */ /* 0x000168000c1e1900 */
[----:B------:R0:W5:Y:S01]  /*16f0*/  LDG.E R66, desc[UR10][R42.64+0x18] ;  /* 0x0000180a2a427981 */ /* 0x000162000c1e1900 */
[----:B------:R-:W-:Y:S01]  /*1700*/  FMUL R2, R27, R12 ;  /* 0x0000000c1b027220 */ /* 0x000fe20000400000 */
[----:B------:R-:W-:-:S02]  /*1710*/  HFMA2 R54, -RZ, RZ, 0, 5.9604644775390625e-08 ;  /* 0x00000001ff367431 */ /* 0x000fc400000001ff */
[----:B------:R-:W-:Y:S02]  /*1720*/  IMAD.MOV.U32 R60, RZ, RZ, R56 ;  /* 0x000000ffff3c7224 */ /* 0x000fe400078e0038 */
[----:B------:R-:W-:-:S04]  /*1730*/  FFMA R3, R29, R14, R2 ;  /* 0x0000000e1d037223 */ /* 0x000fc80000000002 */
[----:B------:R-:W-:-:S05]  /*1740*/  FFMA R3, R0, R10, R3 ;  /* 0x0000000a00037223 */ /* 0x000fca0000000003 */
[----:B------:R-:W-:-:S04]  /*1750*/  FSETP.GEU.AND P5, PT, R3, RZ, PT ;  /* 0x000000ff0300720b */ /* 0x000fc80003fae000 */
[----:B------:R-:W-:Y:S02]  /*1760*/  FSEL R29, R29, -R29, !P5 ;  /* 0x8000001d1d1d7208 */ /* 0x000fe40006800000 */
[----:B------:R-:W-:Y:S02]  /*1770*/  FSEL R27, R27, -R27, !P5 ;  /* 0x8000001b1b1b7208 */ /* 0x000fe40006800000 */
[----:B0-----:R-:W-:-:S07]  /*1780*/  FSEL R25, R0, -R0, !P5 ;  /* 0x8000000000197208 */ /* 0x001fce0006800000 */
.L_x_20:
[----:B------:R-:W-:Y:S05]  /*1790*/  BSYNC.RECONVERGENT B3 ;  /* 0x0000000000037941 */ /* 0x000fea0003800200 */
.L_x_19:
[----:B------:R-:W-:-:S05]  /*17a0*/  IADD3 R42, P0, PT, R42, 0x34, RZ ;  /* 0x000000342a2a7810 */ /* 0x000fca0007f1e0ff */
[----:B------:R-:W-:Y:S01]  /*17b0*/  IMAD.X R43, RZ, RZ, R43, P0 ;  /* 0x000000ffff2b7224 */ /* 0x000fe200000e062b */
[----:B------:R-:W-:Y:S07]  /*17c0*/  @P1 BRA `(.L_x_36) ;  /* 0xfffffff400981947 */ /* 0x000fee000383ffff */
[----:B------:R-:W-:-:S04]  /*17d0*/  LOP3.LUT P0, RZ, R54, 0xff, RZ, 0xc0, !PT ;  /* 0x000000ff36ff7812 */ /* 0x000fc8000780c0ff */
[----:B------:R-:W-:-:S13]  /*17e0*/  PLOP3.LUT P0, PT, P0, PT, PT, 0x8, 0x80 ;  /* 0x000000000080781c */ /* 0x000fda000070e170 */
.L_x_18:
[----:B------:R-:W-:Y:S05]  /*17f0*/  @P0 BRA `(.L_x_37) ;  /* 0x0000007800740947 */ /* 0x000fea0003800000 */
[----:B-----5:R-:W-:Y:S01]  /*1800*/  ISETP.NE.AND P0, PT, R30, 0x2, PT ;  /* 0x000000021e00780c */ /* 0x020fe20003f05270 */
[----:B------:R-:W-:Y:S01]  /*1810*/  BSSY.RELIABLE B3, `(.L_x_38) ;  /* 0x000074d000037945 */ /* 0x000fe20003800100 */
[----:B------:R-:W-:Y:S01]  /*1820*/  FFMA R19, R64, R16, R19 ;  /* 0x0000001040137223 */ /* 0x000fe20000000013 */
[----:B------:R-:W-:Y:S01]  /*1830*/  FFMA R20, R65, R23, R20 ;  /* 0x0000001741147223 */ /* 0x000fe20000000014 */
[----:B------:R-:W-:-:S09]  /*1840*/  FFMA R21, R66, R22, R21 ;  /* 0x0000001642157223 */ /* 0x000fd20000000015 */
[----:B------:R-:W-:Y:S05]  /*1850*/  @!P0 BRA `(.L_x_39) ;  /* 0x0000006000e48947 */ /* 0x000fea0003800000 */
[----:B------:R-:W-:-:S13]  /*1860*/  ISETP.NE.AND P0, PT, R30, 0x1, PT ;  /* 0x000000011e00780c */ /* 0x000fda0003f05270 */
[----:B------:R-:W-:Y:S05]  /*1870*/  @!P0 BRA `(.L_x_40) ;  /* 0x0000003000808947 */ /* 0x000fea0003800000 */
[----:B------:R-:W-:Y:S01]  /*1880*/  ISETP.NE.AND P0, PT, R30, RZ, PT ;  /* 0x000000ff1e00720c */ /* 0x000fe20003f05270 */
[----:B------:R-:W-:Y:S01]  /*1890*/  IMAD.MOV.U32 R42, RZ, RZ, R11 ;  /* 0x000000ffff2a7224 */ /* 0x000fe200078e000b */
[----:B------:R-:W-:-:S11]  /*18a0*/  MOV R43, R13 ;  /* 0x0000000d002b7202 */ /* 0x000fd60000000f00 */
[----:B------:R-:W-:Y:S05]  /*18b0*/  @P0 BREAK.RELIABLE B3 ;  /* 0x0000000000030942 */ /* 0x000fea0003800100 */
[----:B------:R-:W-:Y:S05]  /*18c0*/  @P0 BRA `(.L_x_41) ;  /* 0x0000007c000c0947 */ /* 0x000fea0003800000 */
[----:B------:R-:W-:Y:S01]  /*18d0*/  SHF.R.U32.HI R0, RZ, 0x2, R37 ;  /* 0x00000002ff007819 */ /* 0x000fe20000011625 */
[----:B------:R-:W-:Y:S01]  /*18e0*/  IMAD.SHL.U32 R2, R13, 0x10, RZ ;  /* 0x000000100d027824 */ /* 0x000fe200078e00ff */
[----:B------:R-:W-:Y:S01]  /*18f0*/  SHF.R.U32.HI R15, RZ, 0x2, R34 ;  /* 0x00000002ff0f7819 */ /* 0x000fe20000011622 */
[----:B------:R-:W-:Y:S01]  /*1900*/  IMAD.MOV.U32 R17, RZ, RZ, 0x2f800000 ;  /* 0x2f800000ff117424 */ /* 0x000fe200078e00ff */
[----:B------:R-:W-:Y:S01]  /*1910*/  LOP3.LUT R0, R0, R37, RZ, 0x3c, !PT ;  /* 0x0000002500007212 */ /* 0x000fe200078e3cff */
[----:B------:R-:W-:Y:S01]  /*1920*/  BSSY.RECONVERGENT B0, `(.L_x_42) ;  /* 0x0000096000007945 */ /* 0x000fe20003800200 */
[----:B------:R-:W-:Y:S02]  /*1930*/  LOP3.LUT R15, R15, R34, RZ, 0x3c, !PT ;  /* 0x000000220f0f7212 */ /* 0x000fe400078e3cff */
[----:B------:R-:W-:-:S04]  /*1940*/  SHF.L.U32 R3, R0, 0x1, RZ ;  /* 0x0000000100037819 */ /* 0x000fc800000006ff */
[----:B------:R-:W-:Y:S01]  /*1950*/  LOP3.LUT R3, R13, R2, R3, 0x96, !PT ;  /* 0x000000020d037212 */ /* 0x000fe200078e9603 */
[----:B------:R-:W-:-:S03]  /*1960*/  IMAD.SHL.U32 R2, R15, 0x2, RZ ;  /* 0x000000020f027824 */ /* 0x000fc600078e00ff */
[----:B------:R-:W-:Y:S01]  /*1970*/  LOP3.LUT R57, R3, R0, RZ, 0x3c, !PT ;  /* 0x0000000003397212 */ /* 0x000fe200078e3cff */
[----:B------:R-:W-:-:S04]  /*1980*/  HFMA2 R3, -RZ, RZ, 2, 0 ;  /* 0x40000000ff037431 */ /* 0x000fc800000001ff */
[----:B------:R-:W-:-:S05]  /*1990*/  IMAD.SHL.U32 R0, R57, 0x10, RZ ;  /* 0x0000001039007824 */ /* 0x000fca00078e00ff */
[----:B------:R-:W-:Y:S01]  /*19a0*/  LOP3.LUT R0, R15, R2, R0, 0x96, !PT ;  /* 0x000000020f007212 */ /* 0x000fe200078e9600 */
[----:B------:R-:W-:Y:S01]  /*19b0*/  IMAD.MOV.U32 R15, RZ, RZ, 0x3f000000 ;  /* 0x3f000000ff0f7424 */ /* 0x000fe200078e00ff */
[C---:B------:R-:W-:Y:S02]  /*19c0*/  IADD3 R2, PT, PT, R36.reuse, 0x587c5, R57 ;  /* 0x000587c524027810 */ /* 0x040fe40007ffe039 */
[----:B------:R-:W-:Y:S02]  /*19d0*/  IADD3 R36, PT, PT, R36, 0xb0f8a, RZ ;  /* 0x000b0f8a24247810 */ /* 0x000fe40007ffe0ff */
[----:B------:R-:W-:Y:S02]  /*19e0*/  LOP3.LUT R55, R0, R57, RZ, 0x3c, !PT ;  /* 0x0000003900377212 */ /* 0x000fe400078e3cff */
[----:B------:R-:W-:-:S03]  /*19f0*/  I2FP.F32.U32 R2, R2 ;  /* 0x0000000200027245 */ /* 0x000fc60000201000 */
[----:B------:R-:W-:Y:S02]  /*1a00*/  IMAD.IADD R0, R55, 0x1, R36 ;  /* 0x0000000137007824 */ /* 0x000fe400078e0224 */
[----:B------:R-:W-:-:S03]  /*1a10*/  FFMA R2, R2, R17, 1.1641532182693481445e-10 ;  /* 0x2f00000002027423 */ /* 0x000fc60000000011 */
[----:B------:R-:W-:-:S05]  /*1a20*/  I2FP.F32.U32 R0, R0 ;  /* 0x0000000000007245 */ /* 0x000fca0000201000 */
[----:B------:R-:W-:-:S04]  /*1a30*/  FFMA R0, R0, R17, 1.1641532182693481445e-10 ;  /* 0x2f00000000007423 */ /* 0x000fc80000000011 */
[----:B------:R-:W-:-:S04]  /*1a40*/  FFMA R0, R0, R3, -1 ;  /* 0xbf80000000007423 */ /* 0x000fc80000000003 */
[C---:B------:R-:W-:Y:S01]  /*1a50*/  FFMA R3, |R0|.reuse, -R15, 0.5 ;  /* 0x3f00000000037423 */ /* 0x040fe20000000a0f */
[C---:B------:R-:W-:Y:S02]  /*1a60*/  FSETP.NEU.AND P1, PT, |R0|.reuse, 1, PT ;  /* 0x3f8000000000780b */ /* 0x040fe40003f2d200 */
[----:B------:R-:W-:Y:S01]  /*1a70*/  FSETP.GT.AND P0, PT, |R0|, 0.56000000238418579102, PT ;  /* 0x3f0f5c290000780b */ /* 0x000fe20003f04200 */
[----:B------:R-:W0:Y:S02]  /*1a80*/  MUFU.RSQ R10, R3 ;  /* 0x00000003000a7308 */ /* 0x000e240000001400 */
[----:B0-----:R-:W-:Y:S01]  /*1a90*/  FMUL R12, R3, R10 ;  /* 0x0000000a030c7220 */ /* 0x001fe20000400000 */
[----:B------:R-:W-:Y:S01]  /*1aa0*/  FMUL R15, R10, -0.5 ;  /* 0xbf0000000a0f7820 */ /* 0x000fe20000400000 */
[----:B------:R-:W-:-:S03]  /*1ab0*/  IMAD.MOV.U32 R10, RZ, RZ, 0x3d10ecef ;  /* 0x3d10ecefff0a7424 */ /* 0x000fc600078e00ff */
[----:B------:R-:W-:-:S04]  /*1ac0*/  FFMA R15, R12, R15, 0.5 ;  /* 0x3f0000000c0f7423 */ /* 0x000fc8000000000f */
[----:B------:R-:W-:-:S05]  /*1ad0*/  FFMA R15, R12, R15, R12 ;  /* 0x0000000f0c0f7223 */ /* 0x000fca000000000c */
[----:B------:R-:W-:Y:S02]  /*1ae0*/  FSEL R15, R15, RZ, P1 ;  /* 0x000000ff0f0f7208 */ /* 0x000fe40000800000 */
[----:B------:R-:W-:Y:S02]  /*1af0*/  FSETP.GT.AND P1, PT, R0, 0.56000000238418579102, PT ;  /* 0x3f0f5c290000780b */ /* 0x000fe40003f24000 */
[----:B------:R-:W-:-:S04]  /*1b00*/  FSEL R15, R15, |R0|, P0 ;  /* 0x400000000f0f7208 */ /* 0x000fc80000000000 */
[----:B------:R-:W-:-:S05]  /*1b10*/  LOP3.LUT R15, R15, 0x80000000, R0, 0xb8, !PT ;  /* 0x800000000f0f7812 */ /* 0x000fca00078eb800 */
[----:B------:R-:W-:-:S04]  /*1b20*/  FMUL R3, R15, R15 ;  /* 0x0000000f0f037220 */ /* 0x000fc80000400000 */
[----:B------:R-:W-:-:S04]  /*1b30*/  FFMA R10, R3, R10, 0.016980519518256187439 ;  /* 0x3c8b1abb030a7423 */ /* 0x000fc8000000000a */
[----:B------:R-:W-:-:S04]  /*1b40*/  FFMA R10, R3, R10, 0.030762933194637298584 ;  /* 0x3cfc028c030a7423 */ /* 0x000fc8000000000a */
[----:B------:R-:W-:-:S04]  /*1b50*/  FFMA R10, R3, R10, 0.044709417968988418579 ;  /* 0x3d372139030a7423 */ /* 0x000fc8000000000a */
[----:B------:R-:W-:-:S04]  /*1b60*/  FFMA R10, R3, R10, 0.074989043176174163818 ;  /* 0x3d9993db030a7423 */ /* 0x000fc8000000000a */
[----:B------:R-:W-:-:S04]  /*1b70*/  FFMA R10, R3, R10, 0.16666707396507263184 ;  /* 0x3e2aaac6030a7423 */ /* 0x000fc8000000000a */
[----:B------:R-:W-:-:S04]  /*1b80*/  FMUL R10, R3, R10 ;  /* 0x0000000a030a7220 */ /* 0x000fc80000400000 */
[----:B------:R-:W-:Y:S01]  /*1b90*/  FFMA R0, R15, R10, R15 ;  /* 0x0000000a0f007223 */ /* 0x000fe2000000000f */
[----:B------:R-:W-:-:S04]  /*1ba0*/  MOV R10, 0x3fd774eb ;  /* 0x3fd774eb000a7802 */ /* 0x000fc80000000f00 */
[----:B------:R-:W-:-:S05]  /*1bb0*/  FSEL R3, R0, -R0, P0 ;  /* 0x8000000000037208 */ /* 0x000fca0000000000 */
[----:B------:R-:W-:-:S04]  /*1bc0*/  @!P1 FFMA R0, R10, 0.93318945169448852539, R3 ;  /* 0x3f6ee5810a009823 */ /* 0x000fc80000000003 */
[----:B------:R-:W-:-:S04]  /*1bd0*/  @P0 FADD R0, R0, R0 ;  /* 0x0000000000000221 */ /* 0x000fc80000000000 */
[C---:B------:R-:W-:Y:S01]  /*1be0*/  FMUL R3, R0.reuse, 0.63661974668502807617 ;  /* 0x3f22f98300037820 */ /* 0x040fe20000400000 */
[----:B------:R-:W-:-:S03]  /*1bf0*/  FSETP.GE.AND P2, PT, |R0|, 105615, PT ;  /* 0x47ce47800000780b */ /* 0x000fc60003f46200 */
[----:B------:R-:W0:Y:S01]  /*1c00*/  F2I.NTZ R34, R3 ;  /* 0x0000000300227305 */ /* 0x000e220000203100 */
[----:B------:R-:W-:Y:S02]  /*1c10*/  P2R R51, PR, RZ, 0x4 ;  /* 0x00000004ff337803 */ /* 0x000fe40000000000 */
[----:B0-----:R-:W-:Y:S01]  /*1c20*/  I2FP.F32.S32 R15, R34 ;  /* 0x00000022000f7245 */ /* 0x001fe20000201400 */
[----:B------:R-:W-:-:S04]  /*1c30*/  IMAD.MOV.U32 R17, RZ, RZ, R34 ;  /* 0x000000ffff117224 */ /* 0x000fc800078e0022 */
[----:B------:R-:W-:-:S04]  /*1c40*/  FFMA R10, R15, -1.5707962512969970703, R0 ;  /* 0xbfc90fda0f0a7823 */ /* 0x000fc80000000000 */
[----:B------:R-:W-:-:S04]  /*1c50*/  FFMA R10, R15, -7.5497894158615963534e-08, R10 ;  /* 0xb3a221680f0a7823 */ /* 0x000fc8000000000a */
[----:B------:R-:W-:Y:S01]  /*1c60*/  FFMA R12, R15, -5.3903029534742383927e-15, R10 ;  /* 0xa7c234c50f0c7823 */ /* 0x000fe2000000000a */
[----:B------:R-:W-:-:S03]  /*1c70*/  FMUL R10, R2, 6.2831854820251464844 ;  /* 0x40c90fdb020a7820 */ /* 0x000fc60000400000 */
[----:B------:R-:W-:Y:S01]  /*1c80*/  IMAD.MOV.U32 R2, RZ, RZ, R12 ;  /* 0x000000ffff027224 */ /* 0x000fe200078e000c */
[----:B------:R-:W-:Y:S06]  /*1c90*/  @!P2 BRA `(.L_x_43) ;  /* 0x000000040078a947 */ /* 0x000fec0003800000 */
[----:B------:R-:W-:-:S13]  /*1ca0*/  FSETP.NEU.AND P0, PT, |R0|, +INF , PT ;  /* 0x7f8000000000780b */ /* 0x000fda0003f0d200 */
[----:B------:R-:W-:Y:S01]  /*1cb0*/  @!P0 FMUL R2, RZ, R0 ;  /* 0x00000000ff028220 */ /* 0x000fe20000400000 */
[----:B------:R-:W-:Y:S01]  /*1cc0*/  @!P0 MOV R34, RZ ;  /* 0x000000ff00228202 */ /* 0x000fe20000000f00 */
[----:B------:R-:W-:Y:S06]  /*1cd0*/  @!P0 BRA `(.L_x_43) ;  /* 0x0000000400688947 */ /* 0x000fec0003800000 */
[----:B------:R-:W-:Y:S02]  /*1ce0*/  IMAD.SHL.U32 R2, R0, 0x100, RZ ;  /* 0x0000010000027824 */ /* 0x000fe400078e00ff */
[----:B------:R-:W-:Y:S02]  /*1cf0*/  HFMA2 R37, -RZ, RZ, 0, 0 ;  /* 0x00000000ff257431 */ /* 0x000fe400000001ff */
[----:B------:R-:W-:Y:S01]  /*1d00*/  IMAD.MOV.U32 R43, RZ, RZ, RZ ;  /* 0x000000ffff2b7224 */ /* 0x000fe200078e00ff */
[----:B------:R-:W-:Y:S01]  /*1d10*/  UMOV UR5, URZ ;  /* 0x000000ff00057c82 */ /* 0x000fe20008000000 */
[----:B------:R-:W-:-:S07]  /*1d20*/  LOP3.LUT R49, R2, 0x80000000, RZ, 0xfc, !PT ;  /* 0x8000000002317812 */ /* 0x000fce00078efcff */
.L_x_44:
[----:B------:R-:W0:Y:S02]  /*1d30*/  LDC.64 R2, c[0x4][0x40] ;  /* 0x01001000ff027b82 */ /* 0x000e240000000a00 */
[----:B0-----:R-:W-:-:S05]  /*1d40*/  IMAD.WIDE.U32 R14, R37, 0x4, R2 ;  /* 0x00000004250e7825 */ /* 0x001fca00078e0002 */
[----:B------:R-:W2:Y:S01]  /*1d50*/  LDG.E.CONSTANT R2, desc[UR10][R14.64] ;  /* 0x0000000a0e027981 */ /* 0x000ea2000c1e9900 */
[C---:B------:R-:W-:Y:S01]  /*1d60*/  IMAD.SHL.U32 R34, R37.reuse, 0x4, RZ ;  /* 0x0000000425227824 */ /* 0x040fe200078e00ff */
[----:B------:R-:W-:-:S04]  /*1d70*/  IADD3 R37, PT, PT, R37, 0x1, RZ ;  /* 0x0000000125257810 */ /* 0x000fc80007ffe0ff */
[C---:B------:R-:W-:Y:S02]  /*1d80*/  ISETP.EQ.AND P0, PT, R34.reuse, 0x4, PT ;  /* 0x000000042200780c */ /* 0x040fe40003f02270 */
[C---:B------:R-:W-:Y:S02]  /*1d90*/  ISETP.EQ.AND P4, PT, R34.reuse, RZ, PT ;  /* 0x000000ff2200720c */ /* 0x040fe40003f82270 */
[C---:B------:R-:W-:Y:S02]  /*1da0*/  ISETP.EQ.AND P2, PT, R34.reuse, 0xc, PT ;  /* 0x0000000c2200780c */ /* 0x040fe40003f42270 */
[----:B------:R-:W-:Y:S01]  /*1db0*/  ISETP.EQ.AND P3, PT, R34, 0x10, PT ;  /* 0x000000102200780c */ /* 0x000fe20003f62270 */
[----:B--2---:R-:W-:-:S03]  /*1dc0*/  IMAD.WIDE.U32 R2, R2, R49, RZ ;  /* 0x0000003102027225 */ /* 0x004fc600078e00ff */
[----:B------:R-:W-:-:S04]  /*1dd0*/  IADD3 R2, P1, PT, R2, R43, RZ ;  /* 0x0000002b02027210 */ /* 0x000fc80007f3e0ff */
[----:B------:R-:W-:Y:S01]  /*1de0*/  IADD3.X R43, PT, PT, R3, UR5, RZ, P1, !PT ;  /* 0x00000005032b7c10 */ /* 0x000fe20008ffe4ff */
[--C-:B------:R-:W-:Y:S01]  /*1df0*/  @P0 IMAD.MOV.U32 R44, RZ, RZ, R2.reuse ;  /* 0x000000ffff2c0224 */ /* 0x100fe200078e0002 */
[----:B------:R-:W-:Y:S01]  /*1e00*/  ISETP.NE.AND P0, PT, R37, 0x6, PT ;  /* 0x000000062500780c */ /* 0x000fe20003f05270 */
[--C-:B------:R-:W-:Y:S01]  /*1e10*/  @P4 IMAD.MOV.U32 R33, RZ, RZ, R2.reuse ;  /* 0x000000ffff214224 */ /* 0x100fe200078e0002 */
[C---:B------:R-:W-:Y:S01]  /*1e20*/  ISETP.EQ.AND P1, PT, R34.reuse, 0x8, PT ;  /* 0x000000082200780c */ /* 0x040fe20003f22270 */
[----:B------:R-:W-:Y:S01]  /*1e30*/  @P3 IMAD.MOV.U32 R47, RZ, RZ, R2 ;  /* 0x000000ffff2f3224 */ /* 0x000fe200078e0002 */
[----:B------:R-:W-:Y:S02]  /*1e40*/  ISETP.EQ.AND P4, PT, R34, 0x14, PT ;  /* 0x000000142200780c */ /* 0x000fe40003f82270 */
[----:B------:R-:W-:-:S09]  /*1e50*/  @P2 MOV R46, R2 ;  /* 0x00000002002e2202 */ /* 0x000fd20000000f00 */
[--C-:B------:R-:W-:Y:S02]  /*1e60*/  @P1 IMAD.MOV.U32 R45, RZ, RZ, R2.reuse ;  /* 0x000000ffff2d1224 */ /* 0x100fe400078e0002 */
[----:B------:R-:W-:Y:S01]  /*1e70*/  @P4 IMAD.MOV.U32 R48, RZ, RZ, R2 ;  /* 0x000000ffff304224 */ /* 0x000fe200078e0002 */
[----:B------:R-:W-:Y:S06]  /*1e80*/  @P0 BRA `(.L_x_44) ;  /* 0xfffffffc00a80947 */ /* 0x000fec000383ffff */
[----:B------:R-:W-:Y:S01]  /*1e90*/  SHF.R.U32.HI R2, RZ, 0x17, R0 ;  /* 0x00000017ff027819 */ /* 0x000fe20000011600 */
[----:B------:R-:W-:Y:S03]  /*1ea0*/  BSSY.RECONVERGENT B1, `(.L_x_45) ;  /* 0x000002b000017945 */ /* 0x000fe60003800200 */
[----:B------:R-:W-:-:S04]  /*1eb0*/  LOP3.LUT R3, R2, 0xe0, RZ, 0xc0, !PT ;  /* 0x000000e002037812 */ /* 0x000fc800078ec0ff */
[----:B------:R-:W-:-:S04]  /*1ec0*/  IADD3 R3, PT, PT, R3, -0x80, RZ ;  /* 0xffffff8003037810 */ /* 0x000fc80007ffe0ff */
[----:B------:R-:W-:-:S05]  /*1ed0*/  SHF.R.U32.HI R3, RZ, 0x5, R3 ;  /* 0x00000005ff037819 */ /* 0x000fca0000011603 */
[----:B------:R-:W-:-:S05]  /*1ee0*/  IMAD.U32 R15, R3, -0x4, RZ ;  /* 0xfffffffc030f7824 */ /* 0x000fca00078e00ff */
[C---:B------:R-:W-:Y:S02]  /*1ef0*/  ISETP.EQ.AND P0, PT, R15.reuse, -0x18, PT ;  /* 0xffffffe80f00780c */ /* 0x040fe40003f02270 */
[C---:B------:R-:W-:Y:S02]  /*1f00*/  ISETP.EQ.AND P1, PT, R15.reuse, -0x14, PT ;  /* 0xffffffec0f00780c */ /* 0x040fe40003f22270 */
[C---:B------:R-:W-:Y:S02]  /*1f10*/  ISETP.EQ.AND P4, PT, R15.reuse, -0x10, PT ;  /* 0xfffffff00f00780c */ /* 0x040fe40003f82270 */
[C---:B------:R-:W-:Y:S02]  /*1f20*/  ISETP.EQ.AND P3, PT, R15.reuse, -0xc, PT ;  /* 0xfffffff40f00780c */ /* 0x040fe40003f62270 */
[C---:B------:R-:W-:Y:S02]  /*1f30*/  ISETP.EQ.AND P2, PT, R15.reuse, -0x8, PT ;  /* 0xfffffff80f00780c */ /* 0x040fe40003f42270 */
[----:B------:R-:W-:-:S03]  /*1f40*/  ISETP.EQ.AND P6, PT, R15, 0x4, PT ;  /* 0x000000040f00780c */ /* 0x000fc60003fc2270 */
[----:B------:R-:W-:Y:S01]  /*1f50*/  @P0 IMAD.MOV.U32 R3, RZ, RZ, R33 ;  /* 0x000000ffff030224 */ /* 0x000fe200078e0021 */
[C---:B------:R-:W-:Y:S01]  /*1f60*/  ISETP.EQ.AND P0, PT, R15.reuse, RZ, PT ;  /* 0x000000ff0f00720c */ /* 0x040fe20003f02270 */
[--C-:B------:R-:W-:Y:S01]  /*1f70*/  @P1 IMAD.MOV.U32 R3, RZ, RZ, R44.reuse ;  /* 0x000000ffff031224 */ /* 0x100fe200078e002c */
[----:B------:R-:W-:Y:S01]  /*1f80*/  @P1 MOV R14, R33 ;  /* 0x00000021000e1202 */ /* 0x000fe20000000f00 */
[----:B------:R-:W-:Y:S01]  /*1f90*/  @P4 IMAD.MOV.U32 R14, RZ, RZ, R44 ;  /* 0x000000ffff0e4224 */ /* 0x000fe200078e002c */
[----:B------:R-:W-:Y:S01]  /*1fa0*/  ISETP.EQ.AND P1, PT, R15, -0x4, PT ;  /* 0xfffffffc0f00780c */ /* 0x000fe20003f22270 */
[----:B------:R-:W-:Y:S01]  /*1fb0*/  @P3 IMAD.MOV.U32 R14, RZ, RZ, R45 ;  /* 0x000000ffff0e3224 */ /* 0x000fe200078e002d */
[----:B------:R-:W-:Y:S02]  /*1fc0*/  P2R R34, PR, RZ, 0x40 ;  /* 0x00000040ff227803 */ /* 0x000fe40000000000 */
[----:B------:R-:W-:Y:S02]  /*1fd0*/  @P2 MOV R14, R46 ;  /* 0x0000002e000e2202 */ /* 0x000fe40000000f00 */
[----:B------:R-:W-:Y:S01]  /*1fe0*/  @P4 MOV R3, R45 ;  /* 0x0000002d00034202 */ /* 0x000fe20000000f00 */
[----:B------:R-:W-:-:S02]  /*1ff0*/  @P3 IMAD.MOV.U32 R3, RZ, RZ, R46 ;  /* 0x000000ffff033224 */ /* 0x000fc400078e002e */
[----:B------:R-:W-:-:S04]  /*2000*/  @P2 IMAD.MOV.U32 R3, RZ, RZ, R47 ;  /* 0x000000ffff032224 */ /* 0x000fc800078e002f */
[----:B------:R-:W-:Y:S01]  /*2010*/  @P1 IMAD.MOV.U32 R14, RZ, RZ, R47 ;  /* 0x000000ffff0e1224 */ /* 0x000fe200078e002f */
[----:B------:R-:W-:Y:S01]  /*2020*/  @P1 MOV R3, R48 ;  /* 0x0000003000031202 */ /* 0x000fe20000000f00 */
[----:B------:R-:W-:Y:S01]  /*2030*/  @P0 IMAD.MOV.U32 R14, RZ, RZ, R48 ;  /* 0x000000ffff0e0224 */ /* 0x000fe200078e0030 */
[----:B------:R-:W-:Y:S01]  /*2040*/  @P6 MOV R14, R43 ;  /* 0x0000002b000e6202 */ /* 0x000fe20000000f00 */
[----:B------:R-:W-:Y:S01]  /*2050*/  @P0 IMAD.MOV.U32 R3, RZ, RZ, R43 ;  /* 0x000000ffff030224 */ /* 0x000fe200078e002b */
[----:B------:R-:W-:-:S03]  /*2060*/  LOP3.LUT P6, RZ, R2, 0x1f, RZ, 0xc0, !PT ;  /* 0x0000001f02ff7812 */ /* 0x000fc600078cc0ff */
[----:B------:R-:W-:-:S10]  /*2070*/  IMAD.MOV.U32 R34, RZ, RZ, R3 ;  /* 0x000000ffff227224 */ /* 0x000fd400078e0003 */
[----:B------:R-:W-:Y:S05]  /*2080*/  @!P6 BRA `(.L_x_46) ;  /* 0x000000000030e947 */ /* 0x000fea0003800000 */
[----:B------:R-:W-:Y:S01]  /*2090*/  @P4 IMAD.MOV.U32 R3, RZ, RZ, R33 ;  /* 0x000000ffff034224 */ /* 0x000fe200078e0021 */
[----:B------:R-:W-:Y:S01]  /*20a0*/  @P3 MOV R3, R44 ;  /* 0x0000002c00033202 */ /* 0x000fe20000000f00 */
[----:B------:R-:W-:Y:S01]  /*20b0*/  @P2 IMAD.MOV.U32 R3, RZ, RZ, R45 ;  /* 0x000000ffff032224 */ /* 0x000fe200078e002d */
[C---:B------:R-:W-:Y:S01]  /*20c0*/  ISETP.EQ.AND P6, PT, R15.reuse, 0x4, PT ;  /* 0x000000040f00780c */ /* 0x040fe20003fc2270 */
[----:B------:R-:W-:Y:S01]  /*20d0*/  @P1 IMAD.MOV.U32 R3, RZ, RZ, R46 ;  /* 0x000000ffff031224 */ /* 0x000fe200078e002e */
[----:B------:R-:W-:Y:S02]  /*20e0*/  ISETP.EQ.AND P2, PT, R15, 0x8, PT ;  /* 0x000000080f00780c */ /* 0x000fe40003f42270 */
[----:B------:R-:W-:Y:S02]  /*20f0*/  @P0 MOV R3, R47 ;  /* 0x0000002f00030202 */ /* 0x000fe40000000f00 */
[----:B------:R-:W-:-:S04]  /*2100*/  LOP3.LUT R15, R2, 0x1f, RZ, 0xc0, !PT ;  /* 0x0000001f020f7812 */ /* 0x000fc800078ec0ff */
[----:B------:R-:W-:-:S03]  /*2110*/  SHF.L.W.U32.HI R34, R14, R15, R34 ;  /* 0x0000000f0e227219 */ /* 0x000fc60000010e22 */
[----:B------:R-:W-:Y:S02]  /*2120*/  @P6 IMAD.MOV.U32 R3, RZ, RZ, R48 ;  /* 0x000000ffff036224 */ /* 0x000fe400078e0030 */
[----:B------:R-:W-:-:S05]  /*2130*/  @P2 IMAD.MOV.U32 R3, RZ, RZ, R43 ;  /* 0x000000ffff032224 */ /* 0x000fca00078e002b */
[----:B------:R-:W-:-:S07]  /*2140*/  SHF.L.W.U32.HI R14, R3, R15, R14 ;  /* 0x0000000f030e7219 */ /* 0x000fce0000010e0e */
.L_x_46:
[----:B------:R-:W-:Y:S05]  /*2150*/  BSYNC.RECONVERGENT B1 ;  /* 0x0000000000017941 */ /* 0x000fea0003800200 */
.L_x_45:
[C---:B------:R-:W-:Y:S01]  /*2160*/  SHF.L.W.U32.HI R37, R14.reuse, 0x2, R34 ;  /* 0x000000020e257819 */ /* 0x040fe20000010e22 */
[----:B------:R-:W-:Y:S01]  /*2170*/  UMOV UR6, 0x54442d19 ;  /* 0x54442d1900067882 */ /* 0x000fe20000000000 */
[----:B------:R-:W-:Y:S01]  /*2180*/  SHF.L.U32 R2, R14, 0x2, RZ ;  /* 0x000000020e027819 */ /* 0x000fe200000006ff */
[----:B------:R-:W-:Y:S01]  /*2190*/  UMOV UR7, 0x3bf921fb ;  /* 0x3bf921fb00077882 */ /* 0x000fe20000000000 */
[----:B------:R-:W-:Y:S02]  /*21a0*/  SHF.R.S32.HI R3, RZ, 0x1f, R37 ;  /* 0x0000001fff037819 */ /* 0x000fe40000011425 */
[----:B------:R-:W-:Y:S02]  /*21b0*/  ISETP.GE.AND P0, PT, R0, RZ, PT ;  /* 0x000000ff0000720c */ /* 0x000fe40003f06270 */
[C---:B------:R-:W-:Y:S02]  /*21c0*/  LOP3.LUT R2, R3.reuse, R2, RZ, 0x3c, !PT ;  /* 0x0000000203027212 */ /* 0x040fe400078e3cff */
[----:B------:R-:W-:-:S02]  /*21d0*/  LOP3.LUT R3, R3, R37, RZ, 0x3c, !PT ;  /* 0x0000002503037212 */ /* 0x000fc400078e3cff */
[----:B------:R-:W-:Y:S02]  /*21e0*/  SHF.R.U32.HI R34, RZ, 0x1e, R34 ;  /* 0x0000001eff227819 */ /* 0x000fe40000011622 */
[C---:B------:R-:W-:Y:S02]  /*21f0*/  LOP3.LUT R42, R37.reuse, R0, RZ, 0x3c, !PT ;  /* 0x00000000252a7212 */ /* 0x040fe400078e3cff */
[----:B------:R-:W0:Y:S01]  /*2200*/  I2F.F64.S64 R2, R2 ;  /* 0x0000000200027312 */ /* 0x000e220000301c00 */
[----:B------:R-:W-:Y:S02]  /*2210*/  LEA.HI R34, R37, R34, RZ, 0x1 ;  /* 0x0000002225227211 */ /* 0x000fe400078f08ff */
[----:B------:R-:W-:-:S03]  /*2220*/  ISETP.GE.AND P1, PT, R42, RZ, PT ;  /* 0x000000ff2a00720c */ /* 0x000fc60003f26270 */
[----:B------:R-:W-:-:S04]  /*2230*/  IMAD.MOV R37, RZ, RZ, -R34 ;  /* 0x000000ffff257224 */ /* 0x000fc800078e0a22 */
[----:B------:R-:W-:Y:S01]  /*2240*/  @!P0 IMAD.MOV.U32 R34, RZ, RZ, R37 ;  /* 0x000000ffff228224 */ /* 0x000fe200078e0025 */
[----:B0-----:R-:W-:-:S10]  /*2250*/  DMUL R14, R2, UR6 ;  /* 0x00000006020e7c28 */ /* 0x001fd40008000000 */
[----:B------:R-:W0:Y:S02]  /*2260*/  F2F.F32.F64 R14, R14 ;  /* 0x0000000e000e7310 */ /* 0x000e240000301000 */
[----:B0-----:R-:W-:-:S07]  /*2270*/  FSEL R2, -R14, R14, !P1 ;  /* 0x0000000e0e027208 */ /* 0x001fce0004800100 */
.L_x_43:
[----:B------:R-:W-:Y:S05]  /*2280*/  BSYNC.RECONVERGENT B0 ;  /* 0x0000000000007941 */ /* 0x000fea0003800200 */
.L_x_42:
[----:B------:R-:W-:Y:S01]  /*2290*/  FMUL R49, R10, 0.63661974668502807617 ;  /* 0x3f22f9830a317820 */ /* 0x000fe20000400000 */
[----:B------:R-:W-:Y:S01]  /*22a0*/  MOV R37, 0x37cbac00 ;  /* 0x37cbac0000257802 */ /* 0x000fe20000000f00 */
[----:B------:R-:W-:Y:S01]  /*22b0*/  FMUL R3, R2, R2 ;  /* 0x0000000202037220 */ /* 0x000fe20000400000 */
[----:B------:R-:W-:Y:S01]  /*22c0*/  LOP3.LUT R14, R34, 0x1, RZ, 0xc0, !PT ;  /* 0x00000001220e7812 */ /* 0x000fe200078ec0ff */
[----:B------:R-:W0:Y:S01]  /*22d0*/  F2I.NTZ R53, R49 ;  /* 0x0000003100357305 */ /* 0x000e220000203100 */
[----:B------:R-:W-:Y:S02]  /*22e0*/  IMAD.MOV.U32 R42, RZ, RZ, 0x3d2aaabb ;  /* 0x3d2aaabbff2a7424 */ /* 0x000fe400078e00ff */
[----:B------:R-:W-:Y:S01]  /*22f0*/  FFMA R15, R3, R37, -0.0013887860113754868507 ;  /* 0xbab607ed030f7423 */ /* 0x000fe20000000025 */
[----:B------:R-:W-:Y:S01]  /*2300*/  ISETP.NE.U32.AND P0, PT, R14, 0x1, PT ;  /* 0x000000010e00780c */ /* 0x000fe20003f05070 */
[----:B------:R-:W-:Y:S01]  /*2310*/  IMAD.MOV.U32 R43, RZ, RZ, 0x3effffff ;  /* 0x3effffffff2b7424 */ /* 0x000fe200078e00ff */
[----:B------:R-:W-:Y:S01]  /*2320*/  FSETP.GE.AND P1, PT, |R10|, 105615, PT ;  /* 0x47ce47800a00780b */ /* 0x000fe20003f26200 */
[----:B------:R-:W-:Y:S01]  /*2330*/  BSSY.RECONVERGENT B0, `(.L_x_47) ;  /* 0x000006c000007945 */ /* 0x000fe20003800200 */
[----:B------:R-:W-:-:S02]  /*2340*/  FSEL R14, R15, -0.00019574658654164522886, !P0 ;  /* 0xb94d41530f0e7808 */ /* 0x000fc40004000000 */
[----:B------:R-:W-:Y:S02]  /*2350*/  FSEL R50, R42, 0.0083327032625675201416, !P0 ;  /* 0x3c0885e42a327808 */ /* 0x000fe40004000000 */
[----:B------:R-:W-:Y:S02]  /*2360*/  FSEL R52, -R43, -0.16666662693023681641, !P0 ;  /* 0xbe2aaaa82b347808 */ /* 0x000fe40004000100 */
[----:B------:R-:W-:Y:S01]  /*2370*/  FSEL R2, R2, 1, P0 ;  /* 0x3f80000002027808 */ /* 0x000fe20000000000 */
[C---:B------:R-:W-:Y:S01]  /*2380*/  FFMA R14, R3.reuse, R14, R50 ;  /* 0x0000000e030e7223 */ /* 0x040fe20000000032 */
[----:B0-----:R-:W-:Y:S02]  /*2390*/  I2FP.F32.S32 R15, R53 ;  /* 0x00000035000f7245 */ /* 0x001fe40000201400 */
[----:B------:R-:W-:Y:S01]  /*23a0*/  LOP3.LUT P0, RZ, R34, 0x2, RZ, 0xc0, !PT ;  /* 0x0000000222ff7812 */ /* 0x000fe2000780c0ff */
[C---:B------:R-:W-:Y:S01]  /*23b0*/  FFMA R14, R3.reuse, R14, R52 ;  /* 0x0000000e030e7223 */ /* 0x040fe20000000034 */
[----:B------:R-:W-:Y:S01]  /*23c0*/  FFMA R3, R3, R2, RZ ;  /* 0x0000000203037223 */ /* 0x000fe200000000ff */
[----:B------:R-:W-:-:S04]  /*23d0*/  FFMA R34, R15, -1.5707962512969970703, R10 ;  /* 0xbfc90fda0f227823 */ /* 0x000fc8000000000a */
[----:B------:R-:W-:Y:S01]  /*23e0*/  FFMA R50, R15, -7.5497894158615963534e-08, R34 ;  /* 0xb3a221680f327823 */ /* 0x000fe20000000022 */
[----:B------:R-:W-:-:S03]  /*23f0*/  FFMA R34, R3, R14, R2 ;  /* 0x0000000e03227223 */ /* 0x000fc60000000002 */
[----:B------:R-:W-:Y:S01]  /*2400*/  FFMA R49, R15, -5.3903029534742383927e-15, R50 ;  /* 0xa7c234c50f317823 */ /* 0x000fe20000000032 */
[----:B------:R-:W-:Y:S01]  /*2410*/  MOV R50, R53 ;  /* 0x0000003500327202 */ /* 0x000fe20000000f00 */
[----:B------:R-:W-:Y:S02]  /*2420*/  @P0 FADD R34, RZ, -R34 ;  /* 0x80000022ff220221 */ /* 0x000fe40000000000 */
[----:B------:R-:W-:Y:S01]  /*2430*/  IMAD.MOV.U32 R52, RZ, RZ, R49 ;  /* 0x000000ffff347224 */ /* 0x000fe200078e0031 */
[----:B------:R-:W-:Y:S06]  /*2440*/  @!P1 BRA `(.L_x_48) ;  /* 0x0000000400689947 */ /* 0x000fec0003800000 */
[----:B------:R-:W-:-:S13]  /*2450*/  FSETP.NEU.AND P0, PT, |R10|, +INF , PT ;  /* 0x7f8000000a00780b */ /* 0x000fda0003f0d200 */
[----:B------:R-:W-:Y:S01]  /*2460*/  @!P0 FMUL R52, RZ, R10 ;  /* 0x0000000aff348220 */ /* 0x000fe20000400000 */
[----:B------:R-:W-:Y:S01]  /*2470*/  @!P0 IMAD.MOV.U32 R53, RZ, RZ, RZ ;  /* 0x000000ffff358224 */ /* 0x000fe200078e00ff */
[----:B------:R-:W-:Y:S06]  /*2480*/  @!P0 BRA `(.L_x_48) ;  /* 0x0000000400588947 */ /* 0x000fec0003800000 */
[----:B------:R-:W-:Y:S01]  /*2490*/  SHF.L.U32 R2, R10, 0x8, RZ ;  /* 0x000000080a027819 */ /* 0x000fe200000006ff */
[----:B------:R-:W-:Y:S01]  /*24a0*/  IMAD.MOV.U32 R59, RZ, RZ, RZ ;  /* 0x000000ffff3b7224 */ /* 0x000fe200078e00ff */
[----:B------:R-:W-:Y:S01]  /*24b0*/  UMOV UR5, URZ ;  /* 0x000000ff00057c82 */ /* 0x000fe20008000000 */
[----:B------:R-:W-:Y:S01]  /*24c0*/  IMAD.MOV.U32 R53, RZ, RZ, RZ ;  /* 0x000000ffff357224 */ /* 0x000fe200078e00ff */
[----:B------:R-:W-:-:S07]  /*24d0*/  LOP3.LUT R65, R2, 0x80000000, RZ, 0xfc, !PT ;  /* 0x8000000002417812 */ /* 0x000fce00078efcff */
.L_x_49:
[----:B------:R-:W0:Y:S02]  /*24e0*/  LDC.64 R2, c[0x4][0x40] ;  /* 0x01001000ff027b82 */ /* 0x000e240000000a00 */
[----:B0-----:R-:W-:-:S05]  /*24f0*/  IMAD.WIDE.U32 R14, R53, 0x4, R2 ;  /* 0x00000004350e7825 */ /* 0x001fca00078e0002 */
[----:B------:R-:W2:Y:S01]  /*2500*/  LDG.E.CONSTANT R2, desc[UR10][R14.64] ;  /* 0x0000000a0e027981 */ /* 0x000ea2000c1e9900 */
[C---:B------:R-:W-:Y:S01]  /*2510*/  SHF.L.U32 R52, R53.reuse, 0x2, RZ ;  /* 0x0000000235347819 */ /* 0x040fe200000006ff */
[----:B------:R-:W-:-:S03]  /*2520*/  VIADD R53, R53, 0x1 ;  /* 0x0000000135357836 */ /* 0x000fc60000000000 */
[C---:B------:R-:W-:Y:S02]  /*2530*/  ISETP.EQ.AND P0, PT, R52.reuse, 0x4, PT ;  /* 0x000000043400780c */ /* 0x040fe40003f02270 */
[C---:B------:R-:W-:Y:S02]  /*2540*/  ISETP.EQ.AND P4, PT, R52.reuse, RZ, PT ;  /* 0x000000ff3400720c */ /* 0x040fe40003f82270 */
[C---:B------:R-:W-:Y:S02]  /*2550*/  ISETP.EQ.AND P2, PT, R52.reuse, 0xc, PT ;  /* 0x0000000c3400780c */ /* 0x040fe40003f42270 */
[----:B------:R-:W-:Y:S01]  /*2560*/  ISETP.EQ.AND P3, PT, R52, 0x10, PT ;  /* 0x000000103400780c */ /* 0x000fe20003f62270 */
[----:B--2---:R-:W-:-:S03]  /*2570*/  IMAD.WIDE.U32 R2, R2, R65, RZ ;  /* 0x0000004102027225 */ /* 0x004fc600078e00ff */
[----:B------:R-:W-:-:S04]  /*2580*/  IADD3 R2, P1, PT, R2, R59, RZ ;  /* 0x0000003b02027210 */ /* 0x000fc80007f3e0ff */
[-C--:B------:R-:W-:Y:S01]  /*2590*/  @P0 MOV R44, R2.reuse ;  /* 0x00000002002c0202 */ /* 0x080fe20000000f00 */
[--C-:B------:R-:W-:Y:S01]  /*25a0*/  @P4 IMAD.MOV.U32 R33, RZ, RZ, R2.reuse ;  /* 0x000000ffff214224 */ /* 0x100fe200078e0002 */
[----:B------:R-:W-:Y:S01]  /*25b0*/  ISETP.NE.AND P0, PT, R53, 0x6, PT ;  /* 0x000000063500780c */ /* 0x000fe20003f05270 */
[----:B------:R-:W-:Y:S01]  /*25c0*/  @P2 IMAD.MOV.U32 R46, RZ, RZ, R2 ;  /* 0x000000ffff2e2224 */ /* 0x000fe200078e0002 */
[----:B------:R-:W-:Y:S02]  /*25d0*/  IADD3.X R59, PT, PT, R3, UR5, RZ, P1, !PT ;  /* 0x00000005033b7c10 */ /* 0x000fe40008ffe4ff */
[C---:B------:R-:W-:Y:S02]  /*25e0*/  ISETP.EQ.AND P1, PT, R52.reuse, 0x8, PT ;  /* 0x000000083400780c */ /* 0x040fe40003f22270 */
[----:B------:R-:W-:Y:S02]  /*25f0*/  ISETP.EQ.AND P4, PT, R52, 0x14, PT ;  /* 0x000000143400780c */ /* 0x000fe40003f82270 */
[----:B------:R-:W-:-:S09]  /*2600*/  @P3 MOV R47, R2 ;  /* 0x00000002002f3202 */ /* 0x000fd20000000f00 */
[--C-:B------:R-:W-:Y:S02]  /*2610*/  @P1 IMAD.MOV.U32 R45, RZ, RZ, R2.reuse ;  /* 0x000000ffff2d1224 */ /* 0x100fe400078e0002 */
[----:B------:R-:W-:Y:S01]  /*2620*/  @P4 IMAD.MOV.U32 R48, RZ, RZ, R2 ;  /* 0x000000ffff304224 */ /* 0x000fe200078e0002 */
[----:B------:R-:W-:Y:S06]  /*2630*/  @P0 BRA `(.L_x_49) ;  /* 0xfffffffc00a80947 */ /* 0x000fec000383ffff */
[----:B------:R-:W-:Y:S01]  /*2640*/  SHF.R.U32.HI R2, RZ, 0x17, R10 ;  /* 0x00000017ff027819 */ /* 0x000fe2000001160a */
[----:B------:R-:W-:Y:S03]  /*2650*/  BSSY.RECONVERGENT B1, `(.L_x_50) ;  /* 0x000002b000017945 */ /* 0x000fe60003800200 */
[----:B------:R-:W-:-:S05]  /*2660*/  LOP3.LUT R3, R2, 0xe0, RZ, 0xc0, !PT ;  /* 0x000000e002037812 */ /* 0x000fca00078ec0ff */
[----:B------:R-:W-:-:S05]  /*2670*/  VIADD R3, R3, 0xffffff80 ;  /* 0xffffff8003037836 */ /* 0x000fca0000000000 */
[----:B------:R-:W-:-:S04]  /*2680*/  SHF.R.U32.HI R3, RZ, 0x5, R3 ;  /* 0x00000005ff037819 */ /* 0x000fc80000011603 */
[----:B------:R-:W-:-:S04]  /*2690*/  LEA R15, -R3, RZ, 0x2 ;  /* 0x000000ff030f7211 */ /* 0x000fc800078e11ff */
[C---:B------:R-:W-:Y:S02]  /*26a0*/  ISETP.EQ.AND P0, PT, R15.reuse, -0x18, PT ;  /* 0xffffffe80f00780c */ /* 0x040fe40003f02270 */
[C---:B------:R-:W-:Y:S02]  /*26b0*/  ISETP.EQ.AND P1, PT, R15.reuse, -0x14, PT ;  /* 0xffffffec0f00780c */ /* 0x040fe40003f22270 */
[C---:B------:R-:W-:Y:S02]  /*26c0*/  ISETP.EQ.AND P4, PT, R15.reuse, -0x10, PT ;  /* 0xfffffff00f00780c */ /* 0x040fe40003f82270 */
[C---:B------:R-:W-:Y:S02]  /*26d0*/  ISETP.EQ.AND P3, PT, R15.reuse, -0xc, PT ;  /* 0xfffffff40f00780c */ /* 0x040fe40003f62270 */
[C---:B------:R-:W-:Y:S02]  /*26e0*/  ISETP.EQ.AND P2, PT, R15.reuse, -0x8, PT ;  /* 0xfffffff80f00780c */ /* 0x040fe40003f42270 */
[----:B------:R-:W-:-:S03]  /*26f0*/  ISETP.EQ.AND P6, PT, R15, 0x4, PT ;  /* 0x000000040f00780c */ /* 0x000fc60003fc2270 */
[--C-:B------:R-:W-:Y:S01]  /*2700*/  @P0 IMAD.MOV.U32 R3, RZ, RZ, R33.reuse ;  /* 0x000000ffff030224 */ /* 0x100fe200078e0021 */
[C---:B------:R-:W-:Y:S01]  /*2710*/  ISETP.EQ.AND P0, PT, R15.reuse, RZ, PT ;  /* 0x000000ff0f00720c */ /* 0x040fe20003f02270 */
[----:B------:R-:W-:Y:S01]  /*2720*/  @P1 IMAD.MOV.U32 R14, RZ, RZ, R33 ;  /* 0x000000ffff0e1224 */ /* 0x000fe200078e0021 */
[----:B------:R-:W-:Y:S01]  /*2730*/  @P1 MOV R3, R44 ;  /* 0x0000002c00031202 */ /* 0x000fe20000000f00 */
[----:B------:R-:W-:Y:S01]  /*2740*/  @P4 IMAD.MOV.U32 R14, RZ, RZ, R44 ;  /* 0x000000ffff0e4224 */ /* 0x000fe200078e002c */
[----:B------:R-:W-:Y:S01]  /*2750*/  ISETP.EQ.AND P1, PT, R15, -0x4, PT ;  /* 0xfffffffc0f00780c */ /* 0x000fe20003f22270 */
[----:B------:R-:W-:Y:S01]  /*2760*/  @P4 IMAD.MOV.U32 R3, RZ, RZ, R45 ;  /* 0x000000ffff034224 */ /* 0x000fe200078e002d */
[----:B------:R-:W-:Y:S01]  /*2770*/  @P3 MOV R14, R45 ;  /* 0x0000002d000e3202 */ /* 0x000fe20000000f00 */
[--C-:B------:R-:W-:Y:S01]  /*2780*/  @P2 IMAD.MOV.U32 R14, RZ, RZ, R46.reuse ;  /* 0x000000ffff0e2224 */ /* 0x100fe200078e002e */
[----:B------:R-:W-:Y:S01]  /*2790*/  P2R R52, PR, RZ, 0x40 ;  /* 0x00000040ff347803 */ /* 0x000fe20000000000 */
[----:B------:R-:W-:Y:S01]  /*27a0*/  @P3 IMAD.MOV.U32 R3, RZ, RZ, R46 ;  /* 0x000000ffff033224 */ /* 0x000fe200078e002e */
[----:B------:R-:W-:-:S07]  /*27b0*/  @P2 MOV R3, R47 ;  /* 0x0000002f00032202 */ /* 0x000fce0000000f00 */
[----:B------:R-:W-:Y:S01]  /*27c0*/  @P1 IMAD.MOV.U32 R14, RZ, RZ, R47 ;  /* 0x000000ffff0e1224 */ /* 0x000fe200078e002f */
[----:B------:R-:W-:Y:S01]  /*27d0*/  @P0 MOV R14, R48 ;  /* 0x00000030000e0202 */ /* 0x000fe20000000f00 */
[--C-:B------:R-:W-:Y:S01]  /*27e0*/  @P6 IMAD.MOV.U32 R14, RZ, RZ, R59.reuse ;  /* 0x000000ffff0e6224 */ /* 0x100fe200078e003b */
[----:B------:R-:W-:Y:S01]  /*27f0*/  LOP3.LUT P6, RZ, R2, 0x1f, RZ, 0xc0, !PT ;  /* 0x0000001f02ff7812 */ /* 0x000fe200078cc0ff */
[----:B------:R-:W-:Y:S02]  /*2800*/  @P1 IMAD.MOV.U32 R3, RZ, RZ, R48 ;  /* 0x000000ffff031224 */ /* 0x000fe400078e0030 */
[----:B------:R-:W-:-:S05]  /*2810*/  @P0 IMAD.MOV.U32 R3, RZ, RZ, R59 ;  /* 0x000000ffff030224 */ /* 0x000fca00078e003b */
[----:B------:R-:W-:-:S05]  /*2820*/  MOV R52, R3 ;  /* 0x0000000300347202 */ /* 0x000fca0000000f00 */
[----:B------:R-:W-:Y:S05]  /*2830*/  @!P6 BRA `(.L_x_51) ;  /* 0x000000000030e947 */ /* 0x000fea0003800000 */
[----:B------:R-:W-:Y:S01]  /*2840*/  @P4 IMAD.MOV.U32 R3, RZ, RZ, R33 ;  /* 0x000000ffff034224 */ /* 0x000fe200078e0021 */
[C---:B------:R-:W-:Y:S01]  /*2850*/  ISETP.EQ.AND P6, PT, R15.reuse, 0x4, PT ;  /* 0x000000040f00780c */ /* 0x040fe20003fc2270 */
[----:B------:R-:W-:Y:S01]  /*2860*/  @P3 IMAD.MOV.U32 R3, RZ, RZ, R44 ;  /* 0x000000ffff033224 */ /* 0x000fe200078e002c */
[----:B------:R-:W-:Y:S01]  /*2870*/  @P2 MOV R3, R45 ;  /* 0x0000002d00032202 */ /* 0x000fe20000000f00 */
[----:B------:R-:W-:Y:S01]  /*2880*/  @P1 IMAD.MOV.U32 R3, RZ, RZ, R46 ;  /* 0x000000ffff031224 */ /* 0x000fe200078e002e */
[----:B------:R-:W-:Y:S01]  /*2890*/  ISETP.EQ.AND P2, PT, R15, 0x8, PT ;  /* 0x000000080f00780c */ /* 0x000fe20003f42270 */
[----:B------:R-:W-:Y:S01]  /*28a0*/  @P0 IMAD.MOV.U32 R3, RZ, RZ, R47 ;  /* 0x000000ffff030224 */ /* 0x000fe200078e002f */
[----:B------:R-:W-:-:S04]  /*28b0*/  LOP3.LUT R15, R2, 0x1f, RZ, 0xc0, !PT ;  /* 0x0000001f020f7812 */ /* 0x000fc800078ec0ff */
[----:B------:R-:W-:-:S03]  /*28c0*/  SHF.L.W.U32.HI R52, R14, R15, R52 ;  /* 0x0000000f0e347219 */ /* 0x000fc60000010e34 */
[----:B------:R-:W-:-:S04]  /*28d0*/  @P6 MOV R3, R48 ;  /* 0x0000003000036202 */ /* 0x000fc80000000f00 */
[----:B------:R-:W-:-:S05]  /*28e0*/  @P2 IMAD.MOV.U32 R3, RZ, RZ, R59 ;  /* 0x000000ffff032224 */ /* 0x000fca00078e003b */
[----:B------:R-:W-:-:S07]  /*28f0*/  SHF.L.W.U32.HI R14, R3, R15, R14 ;  /* 0x0000000f030e7219 */ /* 0x000fce0000010e0e */
.L_x_51:
[----:B------:R-:W-:Y:S05]  /*2900*/  BSYNC.RECONVERGENT B1 ;  /* 0x0000000000017941 */ /* 0x000fea0003800200 */
.L_x_50:
[C-C-:B------:R-:W-:Y:S01]  /*2910*/  SHF.L.W.U32.HI R53, R14.reuse, 0x2, R52.reuse ;  /* 0x000000020e357819 */ /* 0x140fe20000010e34 */
[----:B------:R-:W-:Y:S01]  /*2920*/  IMAD.SHL.U32 R2, R14, 0x4, RZ ;  /* 0x000000040e027824 */ /* 0x000fe200078e00ff */
[----:B------:R-:W-:Y:S01]  /*2930*/  UMOV UR6, 0x54442d19 ;  /* 0x54442d1900067882 */ /* 0x000fe20000000000 */
[----:B------:R-:W-:Y:S01]  /*2940*/  UMOV UR7, 0x3bf921fb ;  /* 0x3bf921fb00077882 */ /* 0x000fe20000000000 */
[----:B------:R-:W-:Y:S02]  /*2950*/  SHF.R.S32.HI R3, RZ, 0x1f, R53 ;  /* 0x0000001fff037819 */ /* 0x000fe40000011435 */
[----:B------:R-:W-:Y:S02]  /*2960*/  SHF.R.U32.HI R52, RZ, 0x1e, R52 ;  /* 0x0000001eff347819 */ /* 0x000fe40000011634 */
[C---:B------:R-:W-:Y:S02]  /*2970*/  LOP3.LUT R2, R3.reuse, R2, RZ, 0x3c, !PT ;  /* 0x0000000203027212 */ /* 0x040fe400078e3cff */
[----:B------:R-:W-:-:S02]  /*2980*/  LOP3.LUT R3, R3, R53, RZ, 0x3c, !PT ;  /* 0x0000003503037212 */ /* 0x000fc400078e3cff */
[C---:B------:R-:W-:Y:S02]  /*2990*/  ISETP.GE.AND P0, PT, R53.reuse, RZ, PT ;  /* 0x000000ff3500720c */ /* 0x040fe40003f06270 */
[----:B------:R-:W-:Y:S02]  /*29a0*/  LEA.HI R53, R53, R52, RZ, 0x1 ;  /* 0x0000003435357211 */ /* 0x000fe400078f08ff */
[----:B------:R-:W0:Y:S02]  /*29b0*/  I2F.F64.S64 R2, R2 ;  /* 0x0000000200027312 */ /* 0x000e240000301c00 */
[----:B0-----:R-:W-:-:S10]  /*29c0*/  DMUL R14, R2, UR6 ;  /* 0x00000006020e7c28 */ /* 0x001fd40008000000 */
[----:B------:R-:W0:Y:S02]  /*29d0*/  F2F.F32.F64 R14, R14 ;  /* 0x0000000e000e7310 */ /* 0x000e240000301000 */
[----:B0-----:R-:W-:-:S07]  /*29e0*/  FSEL R52, -R14, R14, !P0 ;  /* 0x0000000e0e347208 */ /* 0x001fce0004000100 */
.L_x_48:
[----:B------:R-:W-:Y:S05]  /*29f0*/  BSYNC.RECONVERGENT B0 ;  /* 0x0000000000007941 */ /* 0x000fea0003800200 */
.L_x_47:
[----:B------:R-:W-:Y:S01]  /*2a00*/  FMUL R3, R52, R52 ;  /* 0x0000003434037220 */ /* 0x000fe20000400000 */
[C---:B------:R-:W-:Y:S01]  /*2a10*/  LOP3.LUT R14, R53.reuse, 0x1, RZ, 0xc0, !PT ;  /* 0x00000001350e7812 */ /* 0x040fe200078ec0ff */
[----:B------:R-:W-:Y:S01]  /*2a20*/  BSSY.RECONVERGENT B0, `(.L_x_52) ;  /* 0x0000071000007945 */ /* 0x000fe20003800200 */
[----:B------:R-:W-:Y:S01]  /*2a30*/  IADD3 R15, PT, PT, R53, 0x1, RZ ;  /* 0x00000001350f7810 */ /* 0x000fe20007ffe0ff */
[----:B------:R-:W-:Y:S01]  /*2a40*/  FFMA R2, R3, R37, -0.0013887860113754868507 ;  /* 0xbab607ed03027423 */ /* 0x000fe20000000025 */
[----:B------:R-:W-:Y:S02]  /*2a50*/  ISETP.NE.U32.AND P0, PT, R14, 0x1, PT ;  /* 0x000000010e00780c */ /* 0x000fe40003f05070 */
[----:B------:R-:W-:Y:S02]  /*2a60*/  ISETP.NE.AND P2, PT, R51, RZ, PT ;  /* 0x000000ff3300720c */ /* 0x000fe40003f45270 */
[----:B------:R-:W-:Y:S02]  /*2a70*/  FSEL R14, R2, -0.00019574658654164522886, P0 ;  /* 0xb94d4153020e7808 */ /* 0x000fe40000000000 */
[----:B------:R-:W-:-:S02]  /*2a80*/  FSEL R54, R42, 0.0083327032625675201416, P0 ;  /* 0x3c0885e42a367808 */ /* 0x000fc40000000000 */
[----:B------:R-:W-:Y:S02]  /*2a90*/  LOP3.LUT P1, RZ, R15, 0x2, RZ, 0xc0, !PT ;  /* 0x000000020fff7812 */ /* 0x000fe4000782c0ff */
[----:B------:R-:W-:Y:S01]  /*2aa0*/  FSEL R2, R52, 1, !P0 ;  /* 0x3f80000034027808 */ /* 0x000fe20004000000 */
[----:B------:R-:W-:Y:S01]  /*2ab0*/  FFMA R14, R3, R14, R54 ;  /* 0x0000000e030e7223 */ /* 0x000fe20000000036 */
[----:B------:R-:W-:-:S03]  /*2ac0*/  FSEL R51, -R43, -0.16666662693023681641, P0 ;  /* 0xbe2aaaa82b337808 */ /* 0x000fc60000000100 */
[C---:B------:R-:W-:Y:S02]  /*2ad0*/  FFMA R15, R3.reuse, R2, RZ ;  /* 0x00000002030f7223 */ /* 0x040fe400000000ff */
[----:B------:R-:W-:Y:S01]  /*2ae0*/  FFMA R14, R3, R14, R51 ;  /* 0x0000000e030e7223 */ /* 0x000fe20000000033 */
[----:B------:R-:W-:-:S03]  /*2af0*/  IMAD.MOV.U32 R51, RZ, RZ, R17 ;  /* 0x000000ffff337224 */ /* 0x000fc600078e0011 */
[----:B------:R-:W-:Y:S01]  /*2b00*/  FFMA R15, R15, R14, R2 ;  /* 0x0000000e0f0f7223 */ /* 0x000fe20000000002 */
[----:B------:R-:W-:-:S03]  /*2b10*/  IMAD.MOV.U32 R2, RZ, RZ, R12 ;  /* 0x000000ffff027224 */ /* 0x000fc600078e000c */
[----:B------:R-:W-:-:S04]  /*2b20*/  @P1 FADD R15, RZ, -R15 ;  /* 0x8000000fff0f1221 */ /* 0x000fc80000000000 */
[----:B------:R-:W-:Y:S01]  /*2b30*/  FMUL R34, R34, R15 ;  /* 0x0000000f22227220 */ /* 0x000fe20000400000 */
        /* <DEDUP_REMOVED lines=10> */
.L_x_54:
[----:B------:R-:W0:Y:S02]  /*2be0*/  LDC.64 R2, c[0x4][0x40] ;  /* 0x01001000ff027b82 */ /* 0x000e240000000a00 */
[----:B0-----:R-:W-:-:S05]  /*2bf0*/  IMAD.WIDE.U32 R14, R51, 0x4, R2 ;  /* 0x00000004330e7825 */ /* 0x001fca00078e0002 */
[----:B------:R-:W2:Y:S01]  /*2c00*/  LDG.E.CONSTANT R2, desc[UR10][R14.64] ;  /* 0x0000000a0e027981 */ /* 0x000ea2000c1e9900 */
[C---:B------:R-:W-:Y:S02]  /*2c10*/  IMAD.SHL.U32 R52, R51.reuse, 0x4, RZ ;  /* 0x0000000433347824 */ /* 0x040fe400078e00ff */
[----:B------:R-:W-:-:S03]  /*2c20*/  VIADD R51, R51, 0x1 ;  /* 0x0000000133337836 */ /* 0x000fc60000000000 */
[C---:B------:R-:W-:Y:S02]  /*2c30*/  ISETP.EQ.AND P6, PT, R52.reuse, RZ, PT ;  /* 0x000000ff3400720c */ /* 0x040fe40003fc2270 */
[C---:B------:R-:W-:Y:S02]  /*2c40*/  ISETP.EQ.AND P4, PT, R52.reuse, 0x4, PT ;  /* 0x000000043400780c */ /* 0x040fe40003f82270 */
[C---:B------:R-:W-:Y:S02]  /*2c50*/  ISETP.EQ.AND P3, PT, R52.reuse, 0x8, PT ;  /* 0x000000083400780c */ /* 0x040fe40003f62270 */
[C---:B------:R-:W-:Y:S02]  /*2c60*/  ISETP.EQ.AND P2, PT, R52.reuse, 0xc, PT ;  /* 0x0000000c3400780c */ /* 0x040fe40003f42270 */
[----:B------:R-:W-:Y:S01]  /*2c70*/  ISETP.EQ.AND P1, PT, R52, 0x10, PT ;  /* 0x000000103400780c */ /* 0x000fe20003f22270 */
[----:B--2---:R-:W-:-:S03]  /*2c80*/  IMAD.WIDE.U32 R2, R2, R59, RZ ;  /* 0x0000003b02027225 */ /* 0x004fc600078e00ff */
[----:B------:R-:W-:-:S04]  /*2c90*/  IADD3 R2, P0, PT, R2, R53, RZ ;  /* 0x0000003502027210 */ /* 0x000fc80007f1e0ff */
[-C--:B------:R-:W-:Y:S01]  /*2ca0*/  @P6 MOV R33, R2.reuse ;  /* 0x0000000200216202 */ /* 0x080fe20000000f00 */
[--C-:B------:R-:W-:Y:S01]  /*2cb0*/  @P4 IMAD.MOV.U32 R44, RZ, RZ, R2.reuse ;  /* 0x000000ffff2c4224 */ /* 0x100fe200078e0002 */
[----:B------:R-:W-:Y:S01]  /*2cc0*/  ISETP.NE.AND P6, PT, R51, 0x6, PT ;  /* 0x000000063300780c */ /* 0x000fe20003fc5270 */
[--C-:B------:R-:W-:Y:S01]  /*2cd0*/  @P3 IMAD.MOV.U32 R45, RZ, RZ, R2.reuse ;  /* 0x000000ffff2d3224 */ /* 0x100fe200078e0002 */
[----:B------:R-:W-:Y:S01]  /*2ce0*/  IADD3.X R53, PT, PT, R3, UR5, RZ, P0, !PT ;  /* 0x0000000503357c10 */ /* 0x000fe200087fe4ff */
[----:B------:R-:W-:Y:S01]  /*2cf0*/  @P1 IMAD.MOV.U32 R47, RZ, RZ, R2 ;  /* 0x000000ffff2f1224 */ /* 0x000fe200078e0002 */
[----:B------:R-:W-:Y:S02]  /*2d00*/  ISETP.EQ.AND P0, PT, R52, 0x14, PT ;  /* 0x000000143400780c */ /* 0x000fe40003f02270 */
[----:B------:R-:W-:-:S11]  /*2d10*/  @P2 MOV R46, R2 ;  /* 0x00000002002e2202 */ /* 0x000fd60000000f00 */
        /* <DEDUP_REMOVED lines=13> */
[----:B------:R-:W-:-:S03]  /*2df0*/  ISETP.EQ.AND P1, PT, R15, -0x4, PT ;  /* 0xfffffffc0f00780c */ /* 0x000fc60003f22270 */
[----:B------:R-:W-:Y:S01]  /*2e00*/  @P0 IMAD.MOV.U32 R2, RZ, RZ, R33 ;  /* 0x000000ffff020224 */ /* 0x000fe200078e0021 */
[C---:B------:R-:W-:Y:S01]  /*2e10*/  ISETP.EQ.AND P0, PT, R15.reuse, RZ, PT ;  /* 0x000000ff0f00720c */ /* 0x040fe20003f02270 */
[--C-:B------:R-:W-:Y:S01]  /*2e20*/  @P6 IMAD.MOV.U32 R2, RZ, RZ, R44.reuse ;  /* 0x000000ffff026224 */ /* 0x100fe200078e002c */
[----:B------:R-:W-:Y:S01]  /*2e30*/  @P6 MOV R3, R33 ;  /* 0x0000002100036202 */ /* 0x000fe20000000f00 */
[----:B------:R-:W-:Y:S01]  /*2e40*/  @P4 IMAD.MOV.U32 R3, RZ, RZ, R44 ;  /* 0x000000ffff034224 */ /* 0x000fe200078e002c */
[----:B------:R-:W-:Y:S01]  /*2e50*/  ISETP.EQ.AND P6, PT, R15, 0x4, PT ;  /* 0x000000040f00780c */ /* 0x000fe20003fc2270 */
[----:B------:R-:W-:Y:S01]  /*2e60*/  @P3 IMAD.MOV.U32 R3, RZ, RZ, R45 ;  /* 0x000000ffff033224 */ /* 0x000fe200078e002d */
[----:B------:R-:W-:Y:S01]  /*2e70*/  @P4 MOV R2, R45 ;  /* 0x0000002d00024202 */ /* 0x000fe20000000f00 */
[----:B------:R-:W-:Y:S01]  /*2e80*/  @P3 IMAD.MOV.U32 R2, RZ, RZ, R46 ;  /* 0x000000ffff023224 */ /* 0x000fe200078e002e */
[----:B------:R-:W-:Y:S01]  /*2e90*/  @P2 MOV R3, R46 ;  /* 0x0000002e00032202 */ /* 0x000fe20000000f00 */
[--C-:B------:R-:W-:Y:S01]  /*2ea0*/  @P1 IMAD.MOV.U32 R3, RZ, RZ, R47.reuse ;  /* 0x000000ffff031224 */ /* 0x100fe200078e002f */
[----:B------:R-:W-:Y:S01]  /*2eb0*/  P2R R51, PR, RZ, 0x40 ;  /* 0x00000040ff337803 */ /* 0x000fe20000000000 */
[----:B------:R-:W-:Y:S01]  /*2ec0*/  @P2 IMAD.MOV.U32 R2, RZ, RZ, R47 ;  /* 0x000000ffff022224 */ /* 0x000fe200078e002f */
[----:B------:R-:W-:Y:S01]  /*2ed0*/  @P1 MOV R2, R48 ;  /* 0x0000003000021202 */ /* 0x000fe20000000f00 */
[----:B------:R-:W-:-:S02]  /*2ee0*/  @P0 IMAD.MOV.U32 R3, RZ, RZ, R48 ;  /* 0x000000ffff030224 */ /* 0x000fc400078e0030 */
[----:B------:R-:W-:Y:S02]  /*2ef0*/  @P0 IMAD.MOV.U32 R2, RZ, RZ, R53 ;  /* 0x000000ffff020224 */ /* 0x000fe400078e0035 */
[----:B------:R-:W-:Y:S02]  /*2f00*/  @P6 MOV R3, R53 ;  /* 0x0000003500036202 */ /* 0x000fe40000000f00 */
[----:B------:R-:W-:Y:S01]  /*2f10*/  LOP3.LUT P6, RZ, R14, 0x1f, RZ, 0xc0, !PT ;  /* 0x0000001f0eff7812 */ /* 0x000fe200078cc0ff */
[----:B------:R-:W-:-:S12]  /*2f20*/  IMAD.MOV.U32 R51, RZ, RZ, R2 ;  /* 0x000000ffff337224 */ /* 0x000fd800078e0002 */
        /* <DEDUP_REMOVED lines=13> */
.L_x_56:
[----:B------:R-:W-:Y:S05]  /*3000*/  BSYNC.RECONVERGENT B1 ;  /* 0x0000000000017941 */ /* 0x000fea0003800200 */
.L_x_55:
        /* <DEDUP_REMOVED lines=18> */
.L_x_53:
[----:B------:R-:W-:Y:S05]  /*3130*/  BSYNC.RECONVERGENT B0 ;  /* 0x0000000000007941 */ /* 0x000fea0003800200 */
.L_x_52:
[----:B------:R-:W-:Y:S01]  /*3140*/  FMUL R3, R2, R2 ;  /* 0x0000000202037220 */ /* 0x000fe20000400000 */
[C---:B------:R-:W-:Y:S01]  /*3150*/  LOP3.LUT R15, R51.reuse, 0x1, RZ, 0xc0, !PT ;  /* 0x00000001330f7812 */ /* 0x040fe200078ec0ff */
[----:B------:R-:W-:Y:S01]  /*3160*/  BSSY.RECONVERGENT B0, `(.L_x_57) ;  /* 0x0000069000007945 */ /* 0x000fe20003800200 */
[----:B------:R-:W-:Y:S01]  /*3170*/  LOP3.LUT P1, RZ, R51, 0x2, RZ, 0xc0, !PT ;  /* 0x0000000233ff7812 */ /* 0x000fe2000782c0ff */
[----:B------:R-:W-:Y:S01]  /*3180*/  FFMA R14, R3, R37, -0.0013887860113754868507 ;  /* 0xbab607ed030e7423 */ /* 0x000fe20000000025 */
[----:B------:R-:W-:-:S04]  /*3190*/  ISETP.NE.U32.AND P0, PT, R15, 0x1, PT ;  /* 0x000000010f00780c */ /* 0x000fc80003f05070 */
[----:B------:R-:W-:Y:S02]  /*31a0*/  FSEL R14, R14, -0.00019574658654164522886, !P0 ;  /* 0xb94d41530e0e7808 */ /* 0x000fe40004000000 */
[----:B------:R-:W-:Y:S02]  /*31b0*/  FSEL R52, R42, 0.0083327032625675201416, !P0 ;  /* 0x3c0885e42a347808 */ /* 0x000fe40004000000 */
[----:B------:R-:W-:Y:S02]  /*31c0*/  FSEL R2, R2, 1, P0 ;  /* 0x3f80000002027808 */ /* 0x000fe40000000000 */
[----:B------:R-:W-:Y:S01]  /*31d0*/  FSEL R15, -R43, -0.16666662693023681641, !P0 ;  /* 0xbe2aaaa82b0f7808 */ /* 0x000fe20004000100 */
[C---:B------:R-:W-:Y:S01]  /*31e0*/  FFMA R14, R3.reuse, R14, R52 ;  /* 0x0000000e030e7223 */ /* 0x040fe20000000034 */
[----:B------:R-:W-:Y:S01]  /*31f0*/  FSETP.GE.AND P0, PT, |R10|, 105615, PT ;  /* 0x47ce47800a00780b */ /* 0x000fe20003f06200 */
[C---:B------:R-:W-:Y:S02]  /*3200*/  FFMA R51, R3.reuse, R2, RZ ;  /* 0x0000000203337223 */ /* 0x040fe400000000ff */
[----:B------:R-:W-:-:S04]  /*3210*/  FFMA R14, R3, R14, R15 ;  /* 0x0000000e030e7223 */ /* 0x000fc8000000000f */
[----:B------:R-:W-:-:S04]  /*3220*/  FFMA R51, R51, R14, R2 ;  /* 0x0000000e33337223 */ /* 0x000fc80000000002 */
[----:B------:R-:W-:Y:S02]  /*3230*/  @P1 FADD R51, RZ, -R51 ;  /* 0x80000033ff331221 */ /* 0x000fe40000000000 */
[----:B------:R-:W-:Y:S05]  /*3240*/  @!P0 BRA `(.L_x_58) ;  /* 0x0000000400688947 */ /* 0x000fea0003800000 */
        /* <DEDUP_REMOVED lines=9> */
.L_x_59:
        /* <DEDUP_REMOVED lines=66> */
.L_x_61:
[----:B------:R-:W-:Y:S05]  /*3700*/  BSYNC.RECONVERGENT B1 ;  /* 0x0000000000017941 */ /* 0x000fea0003800200 */
.L_x_60:
[C-C-:B------:R-:W-:Y:S01]  /*3710*/  SHF.L.W.U32.HI R49, R3.reuse, 0x2, R10.reuse ;  /* 0x0000000203317819 */ /* 0x140fe20000010e0a */
[----:B------:R-:W-:Y:S01]  /*3720*/  UMOV UR6, 0x54442d19 ;  /* 0x54442d1900067882 */ /* 0x000fe20000000000 */
[----:B------:R-:W-:Y:S01]  /*3730*/  SHF.L.U32 R3, R3, 0x2, RZ ;  /* 0x0000000203037819 */ /* 0x000fe200000006ff */
        /* <DEDUP_REMOVED lines=11> */
.L_x_58:
[----:B------:R-:W-:Y:S05]  /*37f0*/  BSYNC.RECONVERGENT B0 ;  /* 0x0000000000007941 */ /* 0x000fea0003800200 */
.L_x_57:
        /* <DEDUP_REMOVED lines=15> */
[----:B------:R-:W-:-:S04]  /*38f0*/  @P1 FADD R10, RZ, -R10 ;  /* 0x8000000aff0a1221 */ /* 0x000fc80000000000 */
[----:B------:R-:W-:Y:S01]  /*3900*/  FMUL R10, R51, R10 ;  /* 0x0000000a330a7220 */ /* 0x000fe20000400000 */
[----:B------:R-:W-:Y:S06]  /*3910*/  @!P0 BRA `(.L_x_63) ;  /* 0x0000000400788947 */ /* 0x000fec0003800000 */
[----:B------:R-:W-:-:S13]  /*3920*/  FSETP.NEU.AND P0, PT, |R0|, +INF , PT ;  /* 0x7f8000000000780b */ /* 0x000fda0003f0d200 */
[----:B------:R-:W-:Y:S01]  /*3930*/  @!P0 FMUL R12, RZ, R0 ;  /* 0x00000000ff0c8220 */ /* 0x000fe20000400000 */
[----:B------:R-:W-:Y:S01]  /*3940*/  @!P0 IMAD.MOV.U32 R17, RZ, RZ, RZ ;  /* 0x000000ffff118224 */ /* 0x000fe200078e00ff */
[----:B------:R-:W-:Y:S06]  /*3950*/  @!P0 BRA `(.L_x_63) ;  /* 0x0000000400688947 */ /* 0x000fec0003800000 */
[----:B------:R-:W-:Y:S01]  /*3960*/  IMAD.SHL.U32 R2, R0, 0x100, RZ ;  /* 0x0000010000027824 */ /* 0x000fe200078e00ff */
[----:B------:R-:W-:Y:S01]  /*3970*/  MOV R49, RZ ;  /* 0x000000ff00317202 */ /* 0x000fe20000000f00 */
[----:B------:R-:W-:Y:S01]  /*3980*/  IMAD.MOV.U32 R17, RZ, RZ, RZ ;  /* 0x000000ffff117224 */ /* 0x000fe200078e00ff */
[----:B------:R-:W-:Y:S02]  /*3990*/  UMOV UR5, URZ ;  /* 0x000000ff00057c82 */ /* 0x000fe40008000000 */
[----:B------:R-:W-:-:S07]  /*39a0*/  LOP3.LUT R51, R2, 0x80000000, RZ, 0xfc, !PT ;  /* 0x8000000002337812 */ /* 0x000fce00078efcff */
.L_x_64:
[----:B------:R-:W0:Y:S02]  /*39b0*/  LDC.64 R2, c[0x4][0x40] ;  /* 0x01001000ff027b82 */ /* 0x000e240000000a00 */
[----:B0-----:R-:W-:-:S05]  /*39c0*/  IMAD.WIDE.U32 R14, R17, 0x4, R2 ;  /* 0x00000004110e7825 */ /* 0x001fca00078e0002 */
[----:B------:R-:W2:Y:S01]  /*39d0*/  LDG.E.CONSTANT R2, desc[UR10][R14.64] ;  /* 0x0000000a0e027981 */ /* 0x000ea2000c1e9900 */
[C---:B------:R-:W-:Y:S01]  /*39e0*/  IMAD.SHL.U32 R12, R17.reuse, 0x4, RZ ;  /* 0x00000004110c7824 */ /* 0x040fe200078e00ff */
[----:B------:R-:W-:-:S04]  /*39f0*/  IADD3 R17, PT, PT, R17, 0x1, RZ ;  /* 0x0000000111117810 */ /* 0x000fc80007ffe0ff */
[C---:B------:R-:W-:Y:S02]  /*3a00*/  ISETP.EQ.AND P6, PT, R12.reuse, RZ, PT ;  /* 0x000000ff0c00720c */ /* 0x040fe40003fc2270 */
[C---:B------:R-:W-:Y:S02]  /*3a10*/  ISETP.EQ.AND P4, PT, R12.reuse, 0x4, PT ;  /* 0x000000040c00780c */ /* 0x040fe40003f82270 */
[C---:B------:R-:W-:Y:S02]  /*3a20*/  ISETP.EQ.AND P3, PT, R12.reuse, 0x8, PT ;  /* 0x000000080c00780c */ /* 0x040fe40003f62270 */
        /* <DEDUP_REMOVED lines=8> */
[----:B------:R-:W-:Y:S01]  /*3ab0*/  ISETP.EQ.AND P0, PT, R12, 0x14, PT ;  /* 0x000000140c00780c */ /* 0x000fe20003f02270 */
[--C-:B------:R-:W-:Y:S01]  /*3ac0*/  @P2 IMAD.MOV.U32 R46, RZ, RZ, R2.reuse ;  /* 0x000000ffff2e2224 */ /* 0x100fe200078e0002 */
[----:B------:R-:W-:Y:S01]  /*3ad0*/  @P3 MOV R45, R2 ;  /* 0x00000002002d3202 */ /* 0x000fe20000000f00 */
[----:B------:R-:W-:-:S10]  /*3ae0*/  @P1 IMAD.MOV.U32 R47, RZ, RZ, R2 ;  /* 0x000000ffff2f1224 */ /* 0x000fd400078e0002 */
[----:B------:R-:W-:Y:S01]  /*3af0*/  @P0 MOV R48, R2 ;  /* 0x0000000200300202 */ /* 0x000fe20000000f00 */
[----:B------:R-:W-:Y:S06]  /*3b00*/  @P6 BRA `(.L_x_64) ;  /* 0xfffffffc00a86947 */ /* 0x000fec000383ffff */
[----:B------:R-:W-:Y:S01]  /*3b10*/  SHF.R.U32.HI R14, RZ, 0x17, R0 ;  /* 0x00000017ff0e7819 */ /* 0x000fe20000011600 */
[----:B------:R-:W-:Y:S03]  /*3b20*/  BSSY.RECONVERGENT B1, `(.L_x_65) ;  /* 0x000002b000017945 */ /* 0x000fe60003800200 */
[----:B------:R-:W-:-:S05]  /*3b30*/  LOP3.LUT R2, R14, 0xe0, RZ, 0xc0, !PT ;  /* 0x000000e00e027812 */ /* 0x000fca00078ec0ff */
[----:B------:R-:W-:-:S05]  /*3b40*/  VIADD R2, R2, 0xffffff80 ;  /* 0xffffff8002027836 */ /* 0x000fca0000000000 */
        /* <DEDUP_REMOVED lines=8> */
[----:B------:R-:W-:Y:S02]  /*3bd0*/  @P0 MOV R2, R33 ;  /* 0x0000002100020202 */ /* 0x000fe40000000f00 */
[----:B------:R-:W-:Y:S01]  /*3be0*/  @P6 IMAD.MOV.U32 R3, RZ, RZ, R33 ;  /* 0x000000ffff036224 */ /* 0x000fe200078e0021 */
[C---:B------:R-:W-:Y:S01]  /*3bf0*/  ISETP.EQ.AND P0, PT, R15.reuse, RZ, PT ;  /* 0x000000ff0f00720c */ /* 0x040fe20003f02270 */
[----:B------:R-:W-:Y:S01]  /*3c00*/  @P6 IMAD.MOV.U32 R2, RZ, RZ, R44 ;  /* 0x000000ffff026224 */ /* 0x000fe200078e002c */
[----:B------:R-:W-:Y:S01]  /*3c10*/  ISETP.EQ.AND P6, PT, R15, 0x4, PT ;  /* 0x000000040f00780c */ /* 0x000fe20003fc2270 */
[--C-:B------:R-:W-:Y:S01]  /*3c20*/  @P4 IMAD.MOV.U32 R2, RZ, RZ, R45.reuse ;  /* 0x000000ffff024224 */ /* 0x100fe200078e002d */
[----:B------:R-:W-:Y:S01]  /*3c30*/  @P4 MOV R3, R44 ;  /* 0x0000002c00034202 */ /* 0x000fe20000000f00 */
[----:B------:R-:W-:Y:S01]  /*3c40*/  @P3 IMAD.MOV.U32 R3, RZ, RZ, R45 ;  /* 0x000000ffff033224 */ /* 0x000fe200078e002d */
[----:B------:R-:W-:Y:S01]  /*3c50*/  P2R R12, PR, RZ, 0x40 ;  /* 0x00000040ff0c7803 */ /* 0x000fe20000000000 */
[----:B------:R-:W-:Y:S01]  /*3c60*/  @P2 IMAD.MOV.U32 R3, RZ, RZ, R46 ;  /* 0x000000ffff032224 */ /* 0x000fe200078e002e */
[----:B------:R-:W-:-:S02]  /*3c70*/  @P1 MOV R3, R47 ;  /* 0x0000002f00031202 */ /* 0x000fc40000000f00 */
[----:B------:R-:W-:Y:S01]  /*3c80*/  @P3 MOV R2, R46 ;  /* 0x0000002e00023202 */ /* 0x000fe20000000f00 */
[----:B------:R-:W-:Y:S02]  /*3c90*/  @P2 IMAD.MOV.U32 R2, RZ, RZ, R47 ;  /* 0x000000ffff022224 */ /* 0x000fe400078e002f */
[--C-:B------:R-:W-:Y:S02]  /*3ca0*/  @P0 IMAD.MOV.U32 R3, RZ, RZ, R48.reuse ;  /* 0x000000ffff030224 */ /* 0x100fe400078e0030 */
[----:B------:R-:W-:Y:S01]  /*3cb0*/  @P6 IMAD.MOV.U32 R3, RZ, RZ, R49 ;  /* 0x000000ffff036224 */ /* 0x000fe200078e0031 */
[----:B------:R-:W-:Y:S01]  /*3cc0*/  LOP3.LUT P6, RZ, R14, 0x1f, RZ, 0xc0, !PT ;  /* 0x0000001f0eff7812 */ /* 0x000fe200078cc0ff */
[----:B------:R-:W-:Y:S01]  /*3cd0*/  @P1 IMAD.MOV.U32 R2, RZ, RZ, R48 ;  /* 0x000000ffff021224 */ /* 0x000fe200078e0030 */
[----:B------:R-:W-:-:S05]  /*3ce0*/  @P0 MOV R2, R49 ;  /* 0x0000003100020202 */ /* 0x000fca0000000f00 */
[----:B------:R-:W-:-:S06]  /*3cf0*/  IMAD.MOV.U32 R12, RZ, RZ, R2 ;  /* 0x000000ffff0c7224 */ /* 0x000fcc00078e0002 */
[----:B------:R-:W-:Y:S05]  /*3d00*/  @!P6 BRA `(.L_x_66) ;  /* 0x000000000030e947 */ /* 0x000fea0003800000 */
[----:B------:R-:W-:Y:S01]  /*3d10*/  @P4 MOV R2, R33 ;  /* 0x0000002100024202 */ /* 0x000fe20000000f00 */
[----:B------:R-:W-:Y:S01]  /*3d20*/  @P3 IMAD.MOV.U32 R2, RZ, RZ, R44 ;  /* 0x000000ffff023224 */ /* 0x000fe200078e002c */
[C---:B------:R-:W-:Y:S01]  /*3d30*/  ISETP.EQ.AND P6, PT, R15.reuse, 0x4, PT ;  /* 0x000000040f00780c */ /* 0x040fe20003fc2270 */
[----:B------:R-:W-:Y:S01]  /*3d40*/  @P2 IMAD.MOV.U32 R2, RZ, RZ, R45 ;  /* 0x000000ffff022224 */ /* 0x000fe200078e002d */
[----:B------:R-:W-:Y:S02]  /*3d50*/  ISETP.EQ.AND P2, PT, R15, 0x8, PT ;  /* 0x000000080f00780c */ /* 0x000fe40003f42270 */
[----:B------:R-:W-:Y:S01]  /*3d60*/  @P1 MOV R2, R46 ;  /* 0x0000002e00021202 */ /* 0x000fe20000000f00 */
[----:B------:R-:W-:Y:S01]  /*3d70*/  @P0 IMAD.MOV.U32 R2, RZ, RZ, R47 ;  /* 0x000000ffff020224 */ /* 0x000fe200078e002f */
[----:B------:R-:W-:-:S04]  /*3d80*/  LOP3.LUT R14, R14, 0x1f, RZ, 0xc0, !PT ;  /* 0x0000001f0e0e7812 */ /* 0x000fc800078ec0ff */
[----:B------:R-:W-:-:S03]  /*3d90*/  SHF.L.W.U32.HI R12, R3, R14, R12 ;  /* 0x0000000e030c7219 */ /* 0x000fc60000010e0c */
[----:B------:R-:W-:Y:S02]  /*3da0*/  @P6 IMAD.MOV.U32 R2, RZ, RZ, R48 ;  /* 0x000000ffff026224 */ /* 0x000fe400078e0030 */
[----:B------:R-:W-:-:S04]  /*3db0*/  @P2 MOV R2, R49 ;  /* 0x0000003100022202 */ /* 0x000fc80000000f00 */
[----:B------:R-:W-:-:S07]  /*3dc0*/  SHF.L.W.U32.HI R3, R2, R14, R3 ;  /* 0x0000000e02037219 */ /* 0x000fce0000010e03 */
.L_x_66:
[----:B------:R-:W-:Y:S05]  /*3dd0*/  BSYNC.RECONVERGENT B1 ;  /* 0x0000000000017941 */ /* 0x000fea0003800200 */
.L_x_65:
        /* <DEDUP_REMOVED lines=8> */
[----:B------:R-:W-:Y:S02]  /*3e60*/  ISETP.GE.AND P1, PT, R0, RZ, PT ;  /* 0x000000ff0000720c */ /* 0x000fe40003f26270 */
[C---:B------:R-:W-:Y:S02]  /*3e70*/  LOP3.LUT R0, R17.reuse, R0, RZ, 0x3c, !PT ;  /* 0x0000000011007212 */ /* 0x040fe400078e3cff */
[----:B------:R-:W0:Y:S01]  /*3e80*/  I2F.F64.S64 R2, R2 ;  /* 0x0000000200027312 */ /* 0x000e220000301c00 */
[----:B------:R-:W-:Y:S02]  /*3e90*/  LEA.HI R17, R17, R12, RZ, 0x1 ;  /* 0x0000000c11117211 */ /* 0x000fe400078f08ff */
[----:B------:R-:W-:-:S03]  /*3ea0*/  ISETP.GE.AND P0, PT, R0, RZ, PT ;  /* 0x000000ff0000720c */ /* 0x000fc60003f06270 */
[----:B------:R-:W-:-:S05]  /*3eb0*/  IMAD.MOV R0, RZ, RZ, -R17 ;  /* 0x000000ffff007224 */ /* 0x000fca00078e0a11 */
[----:B------:R-:W-:Y:S01]  /*3ec0*/  @!P1 MOV R17, R0 ;  /* 0x0000000000119202 */ /* 0x000fe20000000f00 */
[----:B0-----:R-:W-:-:S10]  /*3ed0*/  DMUL R14, R2, UR6 ;  /* 0x00000006020e7c28 */ /* 0x001fd40008000000 */
[----:B------:R-:W0:Y:S02]  /*3ee0*/  F2F.F32.F64 R14, R14 ;  /* 0x0000000e000e7310 */ /* 0x000e240000301000 */
[----:B0-----:R-:W-:-:S07]  /*3ef0*/  FSEL R12, -R14, R14, !P0 ;  /* 0x0000000e0e0c7208 */ /* 0x001fce0004000100 */
.L_x_63:
[----:B------:R-:W-:Y:S05]  /*3f00*/  BSYNC.RECONVERGENT B0 ;  /* 0x0000000000007941 */ /* 0x000fea0003800200 */
.L_x_62:
[----:B------:R-:W-:Y:S01]  /*3f10*/  FMUL R0, R12, R12 ;  /* 0x0000000c0c007220 */ /* 0x000fe20000400000 */
[C---:B------:R-:W-:Y:S01]  /*3f20*/  LOP3.LUT R2, R17.reuse, 0x1, RZ, 0xc0, !PT ;  /* 0x0000000111027812 */ /* 0x040fe200078ec0ff */
[----:B------:R-:W-:Y:S01]  /*3f30*/  VIADD R17, R17, 0x1 ;  /* 0x0000000111117836 */ /* 0x000fe20000000000 */
[----:B------:R-:W-:Y:S01]  /*3f40*/  BSSY.RECONVERGENT B0, `(.L_x_67) ;  /* 0x000001e000007945 */ /* 0x000fe20003800200 */
[----:B------:R-:W-:Y:S01]  /*3f50*/  FFMA R37, R0, R37, -0.0013887860113754868507 ;  /* 0xbab607ed00257423 */ /* 0x000fe20000000025 */
[----:B------:R-:W-:Y:S01]  /*3f60*/  ISETP.NE.U32.AND P0, PT, R2, 0x1, PT ;  /* 0x000000010200780c */ /* 0x000fe20003f05070 */
[----:B------:R-:W-:Y:S01]  /*3f70*/  HFMA2 R14, -RZ, RZ, 0, 0 ;  /* 0x00000000ff0e7431 */ /* 0x000fe200000001ff */
[----:B------:R-:W-:Y:S02]  /*3f80*/  LOP3.LUT P1, RZ, R17, 0x2, RZ, 0xc0, !PT ;  /* 0x0000000211ff7812 */ /* 0x000fe4000782c0ff */
[----:B------:R-:W-:Y:S02]  /*3f90*/  FSEL R3, R42, 0.0083327032625675201416, P0 ;  /* 0x3c0885e42a037808 */ /* 0x000fe40000000000 */
[----:B------:R-:W-:-:S02]  /*3fa0*/  FSEL R37, R37, -0.00019574658654164522886, P0 ;  /* 0xb94d415325257808 */ /* 0x000fc40000000000 */
[----:B------:R-:W-:Y:S02]  /*3fb0*/  FSEL R12, R12, 1, !P0 ;  /* 0x3f8000000c0c7808 */ /* 0x000fe40004000000 */
[----:B------:R-:W-:Y:S01]  /*3fc0*/  FSEL R2, -R43, -0.16666662693023681641, P0 ;  /* 0xbe2aaaa82b027808 */ /* 0x000fe20000000100 */
[C---:B------:R-:W-:Y:S02]  /*3fd0*/  FFMA R3, R0.reuse, R37, R3 ;  /* 0x0000002500037223 */ /* 0x040fe40000000003 */
[C---:B------:R-:W-:Y:S02]  /*3fe0*/  FFMA R15, R0.reuse, R12, RZ ;  /* 0x0000000c000f7223 */ /* 0x040fe400000000ff */
[----:B------:R-:W-:Y:S01]  /*3ff0*/  FFMA R2, R0, R3, R2 ;  /* 0x0000000300027223 */ /* 0x000fe20000000002 */
[----:B------:R-:W-:-:S03]  /*4000*/  FMUL R3, R10, R10 ;  /* 0x0000000a0a037220 */ /* 0x000fc60000400000 */
[----:B------:R-:W-:Y:S01]  /*4010*/  FFMA R15, R15, R2, R12 ;  /* 0x000000020f0f7223 */ /* 0x000fe2000000000c */
[----:B------:R-:W-:-:S03]  /*4020*/  FFMA R0, R34, R34, R3 ;  /* 0x0000002222007223 */ /* 0x000fc60000000003 */
[----:B------:R-:W-:-:S04]  /*4030*/  @P1 FADD R15, RZ, -R15 ;  /* 0x8000000fff0f1221 */ /* 0x000fc80000000000 */
[----:B------:R-:W-:-:S04]  /*4040*/  FFMA R0, R15, R15, R0 ;  /* 0x0000000f0f007223 */ /* 0x000fc80000000000 */
[----:B------:R-:W-:Y:S01]  /*4050*/  VIADD R2, R0, 0xf3000000 ;  /* 0xf300000000027836 */ /* 0x000fe20000000000 */
[----:B------:R0:W1:Y:S04]  /*4060*/  MUFU.RSQ R3, R0 ;  /* 0x0000000000037308 */ /* 0x0000680000001400 */
[----:B------:R-:W-:-:S13]  /*4070*/  ISETP.GT.U32.AND P0, PT, R2, 0x727fffff, PT ;  /* 0x727fffff0200780c */ /* 0x000fda0003f04070 */
[----:B01----:R-:W-:Y:S05]  /*4080*/  @!P0 BRA `(.L_x_68) ;  /* 0x0000000000148947 */ /* 0x003fea0003800000 */
[----:B------:R-:W-:Y:S01]  /*4090*/  IMAD.MOV.U32 R2, RZ, RZ, R0 ;  /* 0x000000ffff027224 */ /* 0x000fe200078e0000 */
[----:B------:R-:W-:-:S07]  /*40a0*/  MOV R0, 0x40c0 ;  /* 0x000040c000007802 */ /* 0x000fce0000000f00 */
[----:B------:R-:W-:Y:S05]  /*40b0*/  CALL.REL.NOINC `($__internal_1_$__cuda_sm20_sqrt_rn_f32_slowpath) ;  /* 0x0000005c00e47944 */ /* 0x000fea0003c00000 */
[----:B------:R-:W-:Y:S01]  /*40c0*/  IMAD.MOV.U32 R17, RZ, RZ, R52 ;  /* 0x000000ffff117224 */ /* 0x000fe200078e0034 */
[----:B------:R-:W-:Y:S06]  /*40d0*/  BRA `(.L_x_69) ;  /* 0x0000000000107947 */ /* 0x000fec0003800000 */
.L_x_68:
[----:B------:R-:W-:Y:S01]  /*40e0*/  FMUL.FTZ R17, R0, R3 ;  /* 0x0000000300117220 */ /* 0x000fe20000410000 */
[----:B------:R-:W-:-:S03]  /*40f0*/  FMUL.FTZ R2, R3, 0.5 ;  /* 0x3f00000003027820 */ /* 0x000fc60000410000 */
[----:B------:R-:W-:-:S04]  /*4100*/  FFMA R0, -R17, R17, R0 ;  /* 0x0000001111007223 */ /* 0x000fc80000000100 */
[----:B------:R-:W-:-:S07]  /*4110*/  FFMA R17, R0, R2, R17 ;  /* 0x0000000200117223 */ /* 0x000fce0000000011 */
.L_x_69:
[----:B------:R-:W-:Y:S05]  /*4120*/  BSYNC.RECONVERGENT B0 ;  /* 0x0000000000007941 */ /* 0x000fea0003800200 */
.L_x_67:
[----:B------:R-:W-:Y:S01]  /*4130*/  FSETP.GT.AND P0, PT, R17, RZ, PT ;  /* 0x000000ff1100720b */ /* 0x000fe20003f04000 */
[----:B------:R-:W-:Y:S01]  /*4140*/  BSSY.RECONVERGENT B4, `(.L_x_70) ;  /* 0x0000030000047945 */ /* 0x000fe20003800200 */
[----:B------:R-:W-:Y:S01]  /*4150*/  MOV R12, RZ ;  /* 0x000000ff000c7202 */ /* 0x000fe20000000f00 */
[----:B------:R-:W-:-:S10]  /*4160*/  IMAD.MOV.U32 R0, RZ, RZ, RZ ;  /* 0x000000ffff007224 */ /* 0x000fd400078e00ff */
        /* <DEDUP_REMOVED lines=11> */
[----:B------:R-:W-:Y:S02]  /*4220*/  MOV R0, R17 ;  /* 0x0000001100007202 */ /* 0x000fe40000000f00 */
[----:B------:R-:W-:-:S07]  /*4230*/  MOV R2, 0x4250 ;  /* 0x0000425000027802 */ /* 0x000fce0000000f00 */
[----:B------:R-:W-:Y:S05]  /*4240*/  CALL.REL.NOINC `($__internal_2_$__cuda_sm3x_div_rn_noftz_f32_slowpath) ;  /* 0x0000005c00d87944 */ /* 0x000fea0003c00000 */
.L_x_73:
[----:B------:R-:W-:Y:S05]  /*4250*/  BSYNC.RECONVERGENT B5 ;  /* 0x0000000000057941 */ /* 0x000fea0003800200 */
.L_x_72:
[----:B------:R-:W0:Y:S01]  /*4260*/  MUFU.RCP R2, R17 ;  /* 0x0000001100027308 */ /* 0x000e220000001000 */
[----:B------:R-:W-:Y:S01]  /*4270*/  BSSY.RECONVERGENT B5, `(.L_x_74) ;  /* 0x000000e000057945 */ /* 0x000fe20003800200 */
[----:B------:R-:W-:-:S06]  /*4280*/  IMAD.MOV.U32 R14, RZ, RZ, R0 ;  /* 0x000000ffff0e7224 */ /* 0x000fcc00078e0000 */
        /* <DEDUP_REMOVED lines=11> */
[----:B------:R-:W-:-:S07]  /*4340*/  IMAD.MOV.U32 R12, RZ, RZ, R0 ;  /* 0x000000ffff0c7224 */ /* 0x000fce00078e0000 */
.L_x_75:
[----:B------:R-:W-:Y:S05]  /*4350*/  BSYNC.RECONVERGENT B5 ;  /* 0x0000000000057941 */ /* 0x000fea0003800200 */
.L_x_74:
        /* <DEDUP_REMOVED lines=13> */
.L_x_76:
[----:B------:R-:W-:Y:S05]  /*4430*/  BSYNC.RECONVERGENT B5 ;  /* 0x0000000000057941 */ /* 0x000fea0003800200 */
.L_x_71:
[----:B------:R-:W-:Y:S05]  /*4440*/  BSYNC.RECONVERGENT B4 ;  /* 0x0000000000047941 */ /* 0x000fea0003800200 */
.L_x_70:
[----:B------:R-:W-:Y:S01]  /*4450*/  FADD R12, R12, R27 ;  /* 0x0000001b0c0c7221 */ /* 0x000fe20000000000 */
[----:B------:R-:W-:Y:S01]  /*4460*/  FADD R15, R14, R29 ;  /* 0x0000001d0e0f7221 */ /* 0x000fe20000000000 */
[----:B------:R-:W-:Y:S01]  /*4470*/  FADD R17, R0, R25 ;  /* 0x0000001900117221 */ /* 0x000fe20000000000 */
[----:B------:R-:W-:Y:S01]  /*4480*/  BSSY.RECONVERGENT B0, `(.L_x_77) ;  /* 0x000000f000007945 */ /* 0x000fe20003800200 */
[----:B------:R-:W-:-:S04]  /*4490*/  FMUL R2, R12, R12 ;  /* 0x0000000c0c027220 */ /* 0x000fc80000400000 */
[----:B------:R-:W-:-:S04]  /*44a0*/  FFMA R2, R15, R15, R2 ;  /* 0x0000000f0f027223 */ /* 0x000fc80000000002 */
[----:B------:R-:W-:-:S04]  /*44b0*/  FFMA R2, R17, R17, R2 ;  /* 0x0000001111027223 */ /* 0x000fc80000000002 */
[----:B------:R-:W-:Y:S01]  /*44c0*/  VIADD R0, R2, 0xf3000000 ;  /* 0xf300000002007836 */ /* 0x000fe20000000000 */
[----:B------:R0:W1:Y:S04]  /*44d0*/  MUFU.RSQ R3, R2 ;  /* 0x0000000200037308 */ /* 0x0000680000001400 */
[----:B------:R-:W-:-:S13]  /*44e0*/  ISETP.GT.U32.AND P0, PT, R0, 0x727fffff, PT ;  /* 0x727fffff0000780c */ /* 0x000fda0003f04070 */
[----:B01----:R-:W-:Y:S05]  /*44f0*/  @!P0 BRA `(.L_x_78) ;  /* 0x00000000000c8947 */ /* 0x003fea0003800000 */
[----:B------:R-:W-:-:S07]  /*4500*/  MOV R0, 0x4520 ;  /* 0x0000452000007802 */ /* 0x000fce0000000f00 */
[----:B------:R-:W-:Y:S05]  /*4510*/  CALL.REL.NOINC `($__internal_1_$__cuda_sm20_sqrt_rn_f32_slowpath) ;  /* 0x0000005800cc7944 */ /* 0x000fea0003c00000 */
[----:B------:R-:W-:Y:S05]  /*4520*/  BRA `(.L_x_79) ;  /* 0x0000000000107947 */ /* 0x000fea0003800000 */
.L_x_78:
[----:B------:R-:W-:Y:S01]  /*4530*/  FMUL.FTZ R52, R2, R3 ;  /* 0x0000000302347220 */ /* 0x000fe20000410000 */
[----:B------:R-:W-:-:S03]  /*4540*/  FMUL.FTZ R0, R3, 0.5 ;  /* 0x3f00000003007820 */ /* 0x000fc60000410000 */
[----:B------:R-:W-:-:S04]  /*4550*/  FFMA R3, -R52, R52, R2 ;  /* 0x0000003434037223 */ /* 0x000fc80000000102 */
[----:B------:R-:W-:-:S07]  /*4560*/  FFMA R52, R3, R0, R52 ;  /* 0x0000000003347223 */ /* 0x000fce0000000034 */
.L_x_79:
[----:B------:R-:W-:Y:S05]  /*4570*/  BSYNC.RECONVERGENT B0 ;  /* 0x0000000000007941 */ /* 0x000fea0003800200 */
.L_x_77:
[----:B------:R-:W-:Y:S01]  /*4580*/  FSETP.GEU.AND P0, PT, R52, 0.0010000000474974513054, PT ;  /* 0x3a83126f3400780b */ /* 0x000fe20003f0e000 */
[----:B------:R-:W-:Y:S03]  /*4590*/  BSSY.RECONVERGENT B0, `(.L_x_80) ;  /* 0x0000013000007945 */ /* 0x000fe60003800200 */
[----:B------:R-:W-:Y:S02]  /*45a0*/  FSEL R27, R27, R12, !P0 ;  /* 0x0000000c1b1b7208 */ /* 0x000fe40004000000 */
[----:B------:R-:W-:Y:S02]  /*45b0*/  FSEL R29, R29, R15, !P0 ;  /* 0x0000000f1d1d7208 */ /* 0x000fe40004000000 */
[----:B------:R-:W-:Y:S01]  /*45c0*/  FSEL R25, R25, R17, !P0 ;  /* 0x0000001119197208 */ /* 0x000fe20004000000 */
        /* <DEDUP_REMOVED lines=9> */
[----:B------:R-:W-:Y:S01]  /*4660*/  MOV R34, R52 ;  /* 0x0000003400227202 */ /* 0x000fe20000000f00 */
[----:B------:R-:W-:Y:S06]  /*4670*/  BRA `(.L_x_82) ;  /* 0x0000000000107947 */ /* 0x000fec0003800000 */
.L_x_81:
[----:B------:R-:W-:Y:S01]  /*4680*/  FMUL.FTZ R34, R2, R3 ;  /* 0x0000000302227220 */ /* 0x000fe20000410000 */
[----:B------:R-:W-:-:S03]  /*4690*/  FMUL.FTZ R0, R3, 0.5 ;  /* 0x3f00000003007820 */ /* 0x000fc60000410000 */
[----:B------:R-:W-:-:S04]  /*46a0*/  FFMA R3, -R34, R34, R2 ;  /* 0x0000002222037223 */ /* 0x000fc80000000102 */
[----:B------:R-:W-:-:S07]  /*46b0*/  FFMA R34, R3, R0, R34 ;  /* 0x0000000003227223 */ /* 0x000fce0000000022 */
.L_x_82:
[----:B------:R-:W-:Y:S05]  /*46c0*/  BSYNC.RECONVERGENT B0 ;  /* 0x0000000000007941 */ /* 0x000fea0003800200 */
.L_x_80:
[----:B------:R-:W-:Y:S01]  /*46d0*/  FSETP.GT.AND P0, PT, R34, RZ, PT ;  /* 0x000000ff2200720b */ /* 0x000fe20003f04000 */
[----:B------:R-:W-:Y:S01]  /*46e0*/  BSSY.RECONVERGENT B4, `(.L_x_83) ;  /* 0x0000038000047945 */ /* 0x000fe20003800200 */
[----:B------:R-:W-:Y:S01]  /*46f0*/  IMAD.MOV.U32 R14, RZ, RZ, RZ ;  /* 0x000000ffff0e7224 */ /* 0x000fe200078e00ff */
[----:B------:R-:W-:Y:S01]  /*4700*/  MOV R15, R13 ;  /* 0x0000000d000f7202 */ /* 0x000fe20000000f00 */
[----:B------:R-:W-:Y:S01]  /*4710*/  IMAD.MOV.U32 R17, RZ, RZ, R11 ;  /* 0x000000ffff117224 */ /* 0x000fe200078e000b */
[----:B------:R-:W-:Y:S01]  /*4720*/  MOV R37, R35 ;  /* 0x0000002300257202 */ /* 0x000fe20000000f00 */
[----:B------:R-:W-:Y:S02]  /*4730*/  IMAD.MOV.U32 R12, RZ, RZ, RZ ;  /* 0x000000ffff0c7224 */ /* 0x000fe400078e00ff */
[----:B------:R-:W-:-:S05]  /*4740*/  IMAD.MOV.U32 R10, RZ, RZ, RZ ;  /* 0x000000ffff0a7224 */ /* 0x000fca00078e00ff */
        /* <DEDUP_REMOVED lines=14> */
.L_x_86:
[----:B------:R-:W-:Y:S05]  /*4830*/  BSYNC.RECONVERGENT B5 ;  /* 0x0000000000057941 */ /* 0x000fea0003800200 */
.L_x_85:
        /* <DEDUP_REMOVED lines=15> */
.L_x_88:
[----:B------:R-:W-:Y:S05]  /*4930*/  BSYNC.RECONVERGENT B5 ;  /* 0x0000000000057941 */ /* 0x000fea0003800200 */
.L_x_87:
        /* <DEDUP_REMOVED lines=13> */
.L_x_90:
[----:B------:R-:W-:Y:S05]  /*4a10*/  BSYNC.RECONVERGENT B5 ;  /* 0x0000000000057941 */ /* 0x000fea0003800200 */
.L_x_89:
[----:B------:R-:W-:Y:S01]  /*4a20*/  MOV R10, R0 ;  /* 0x00000000000a7202 */ /* 0x000fe20000000f00 */
[----:B------:R-:W-:Y:S01]  /*4a30*/  IMAD.MOV.U32 R37, RZ, RZ, R35 ;  /* 0x000000ffff257224 */ /* 0x000fe200078e0023 */
[----:B------:R-:W-:Y:S01]  /*4a40*/  MOV R15, R13 ;  /* 0x0000000d000f7202 */ /* 0x000fe20000000f00 */
[----:B------:R-:W-:-:S07]  /*4a50*/  IMAD.MOV.U32 R17, RZ, RZ, R11 ;  /* 0x000000ffff117224 */ /* 0x000fce00078e000b */
.L_x_84:
[----:B------:R-:W-:Y:S05]  /*4a60*/  BSYNC.RECONVERGENT B4 ;  /* 0x0000000000047941 */ /* 0x000fea0003800200 */
.L_x_83:
[----:B------:R-:W-:Y:S05]  /*4a70*/  BRA `(.L_x_91) ;  /* 0x0000004000987947 */ /* 0x000fea0003800000 */
.L_x_40:
[----:B------:R-:W-:Y:S01]  /*4a80*/  FMUL R3, R14, R14 ;  /* 0x0000000e0e037220 */ /* 0x000fe20000400000 */
[----:B------:R-:W-:Y:S03]  /*4a90*/  BSSY.RECONVERGENT B0, `(.L_x_92) ;  /* 0x0000010000007945 */ /* 0x000fe60003800200 */
[----:B------:R-:W-:-:S04]  /*4aa0*/  FFMA R3, R12, R12, R3 ;  /* 0x0000000c0c037223 */ /* 0x000fc80000000003 */
        /* <DEDUP_REMOVED lines=10> */
.L_x_93:
[----:B------:R-:W-:Y:S01]  /*4b50*/  FMUL.FTZ R15, R0, R2 ;  /* 0x00000002000f7220 */ /* 0x000fe20000410000 */
[----:B------:R-:W-:-:S03]  /*4b60*/  FMUL.FTZ R2, R2, 0.5 ;  /* 0x3f00000002027820 */ /* 0x000fc60000410000 */
[----:B------:R-:W-:-:S04]  /*4b70*/  FFMA R0, -R15, R15, R0 ;  /* 0x0000000f0f007223 */ /* 0x000fc80000000100 */
[----:B------:R-:W-:-:S07]  /*4b80*/  FFMA R15, R0, R2, R15 ;  /* 0x00000002000f7223 */ /* 0x000fce000000000f */
.L_x_94:
[----:B------:R-:W-:Y:S05]  /*4b90*/  BSYNC.RECONVERGENT B0 ;  /* 0x0000000000007941 */ /* 0x000fea0003800200 */
.L_x_92:
        /* <DEDUP_REMOVED lines=19> */
.L_x_98:
[----:B------:R-:W-:Y:S05]  /*4cd0*/  BSYNC.RECONVERGENT B5 ;  /* 0x0000000000057941 */ /* 0x000fea0003800200 */
.L_x_97:
        /* <DEDUP_REMOVED lines=15> */
.L_x_100:
[----:B------:R-:W-:Y:S05]  /*4dd0*/  BSYNC.RECONVERGENT B5 ;  /* 0x0000000000057941 */ /* 0x000fea0003800200 */
.L_x_99:
        /* <DEDUP_REMOVED lines=13> */
.L_x_102:
[----:B------:R-:W-:Y:S05]  /*4eb0*/  BSYNC.RECONVERGENT B5 ;  /* 0x0000000000057941 */ /* 0x000fea0003800200 */
.L_x_101:
[----:B------:R-:W-:-:S07]  /*4ec0*/  MOV R2, R0 ;  /* 0x0000000000027202 */ /* 0x000fce0000000f00 */
.L_x_96:
[----:B------:R-:W-:Y:S05]  /*4ed0*/  BSYNC.RECONVERGENT B4 ;  /* 0x0000000000047941 */ /* 0x000fea0003800200 */
.L_x_95:
[----:B------:R-:W-:Y:S01]  /*4ee0*/  SHF.R.U32.HI R0, RZ, 0x2, R37 ;  /* 0x00000002ff007819 */ /* 0x000fe20000011625 */
[----:B------:R-:W-:Y:S01]  /*4ef0*/  IMAD.SHL.U32 R10, R13, 0x10, RZ ;  /* 0x000000100d0a7824 */ /* 0x000fe200078e00ff */
[----:B------:R-:W-:Y:S01]  /*4f00*/  SHF.R.U32.HI R15, RZ, 0x2, R34 ;  /* 0x00000002ff0f7819 */ /* 0x000fe20000011622 */
[----:B------:R-:W-:Y:S01]  /*4f10*/  HFMA2 R17, -RZ, RZ, 1.75, 0 ;  /* 0x3f000000ff117431 */ /* 0x000fe200000001ff */
[----:B------:R-:W-:Y:S01]  /*4f20*/  LOP3.LUT R0, R0, R37, RZ, 0x3c, !PT ;  /* 0x0000002500007212 */ /* 0x000fe200078e3cff */
[----:B------:R-:W-:Y:S01]  /*4f30*/  IMAD.MOV.U32 R37, RZ, RZ, 0x3d10ecef ;  /* 0x3d10ecefff257424 */ /* 0x000fe200078e00ff */
[----:B------:R-:W-:Y:S01]  /*4f40*/  LOP3.LUT R15, R15, R34, RZ, 0x3c, !PT ;  /* 0x000000220f0f7212 */ /* 0x000fe200078e3cff */
[----:B------:R-:W-:Y:S02]  /*4f50*/  BSSY.RECONVERGENT B0, `(.L_x_103) ;  /* 0x000009c000007945 */ /* 0x000fe40003800200 */
[----:B------:R-:W-:-:S05]  /*4f60*/  IMAD.SHL.U32 R3, R0, 0x2, RZ ;  /* 0x0000000200037824 */ /* 0x000fca00078e00ff */
[----:B------:R-:W-:-:S04]  /*4f70*/  LOP3.LUT R3, R13, R10, R3, 0x96, !PT ;  /* 0x0000000a0d037212 */ /* 0x000fc800078e9603 */
[----:B------:R-:W-:Y:S02]  /*4f80*/  LOP3.LUT R57, R3, R0, RZ, 0x3c, !PT ;  /* 0x0000000003397212 */ /* 0x000fe400078e3cff */
[----:B------:R-:W-:Y:S02]  /*4f90*/  SHF.L.U32 R3, R15, 0x1, RZ ;  /* 0x000000010f037819 */ /* 0x000fe400000006ff */
[C---:B------:R-:W-:Y:S01]  /*4fa0*/  IADD3 R10, PT, PT, R36.reuse, 0x587c5, R57 ;  /* 0x000587c5240a7810 */ /* 0x040fe20007ffe039 */
[----:B------:R-:W-:Y:S02]  /*4fb0*/  IMAD.SHL.U32 R0, R57, 0x10, RZ ;  /* 0x0000001039007824 */ /* 0x000fe400078e00ff */
[----:B------:R-:W-:-:S03]  /*4fc0*/  VIADD R36, R36, 0xb0f8a ;  /* 0x000b0f8a24247836 */ /* 0x000fc60000000000 */
[----:B------:R-:W-:Y:S01]  /*4fd0*/  LOP3.LUT R0, R15, R3, R0, 0x96, !PT ;  /* 0x000000030f007212 */ /* 0x000fe200078e9600 */
[----:B------:R-:W-:Y:S02]  /*4fe0*/  IMAD.MOV.U32 R3, RZ, RZ, 0x2f800000 ;  /* 0x2f800000ff037424 */ /* 0x000fe400078e00ff */
[----:B------:R-:W-:Y:S01]  /*4ff0*/  IMAD.MOV.U32 R15, RZ, RZ, 0x40000000 ;  /* 0x40000000ff0f7424 */ /* 0x000fe200078e00ff */
[----:B------:R-:W-:-:S04]  /*5000*/  LOP3.LUT R55, R0, R57, RZ, 0x3c, !PT ;  /* 0x0000003900377212 */ /* 0x000fc800078e3cff */
[----:B------:R-:W-:-:S04]  /*5010*/  IADD3 R0, PT, PT, R55, R36, RZ ;  /* 0x0000002437007210 */ /* 0x000fc80007ffe0ff */
        /* <DEDUP_REMOVED lines=8> */
[----:B------:R-:W-:-:S04]  /*50a0*/  FMUL R15, R12, -0.5 ;  /* 0xbf0000000c0f7820 */ /* 0x000fc80000400000 */
        /* <DEDUP_REMOVED lines=14> */
[----:B------:R-:W-:-:S04]  /*5190*/  IMAD.MOV.U32 R15, RZ, RZ, 0x3fd774eb ;  /* 0x3fd774ebff0f7424 */ /* 0x000fc800078e00ff */
[----:B------:R-:W-:-:S05]  /*51a0*/  FSEL R12, R0, -R0, P1 ;  /* 0x80000000000c7208 */ /* 0x000fca0000800000 */
[----:B------:R-:W-:Y:S01]  /*51b0*/  @!P0 FFMA R0, R15, 0.93318945169448852539, R12 ;  /* 0x3f6ee5810f008823 */ /* 0x000fe2000000000c */
[----:B------:R-:W-:Y:S01]  /*51c0*/  FMUL R15, R42, R27 ;  /* 0x0000001b2a0f7220 */ /* 0x000fe20000400000 */
[----:B------:R-:W-:Y:S02]  /*51d0*/  I2FP.F32.U32 R12, R10 ;  /* 0x0000000a000c7245 */ /* 0x000fe40000201000 */
[----:B------:R-:W-:Y:S01]  /*51e0*/  @P1 FADD R0, R0, R0 ;  /* 0x0000000000001221 */ /* 0x000fe20000000000 */
[----:B------:R-:W-:Y:S01]  /*51f0*/  FFMA R17, R54, R29, R15 ;  /* 0x0000001d36117223 */ /* 0x000fe2000000000f */
[----:B------:R-:W-:Y:S01]  /*5200*/  FADD R15, R29, R29 ;  /* 0x0000001d1d0f7221 */ /* 0x000fe20000000000 */
[----:B------:R-:W-:Y:S01]  /*5210*/  FFMA R14, R12, R3, 1.1641532182693481445e-10 ;  /* 0x2f0000000c0e7423 */ /* 0x000fe20000000003 */
[C---:B------:R-:W-:Y:S01]  /*5220*/  FMUL R50, R0.reuse, 0.63661974668502807617 ;  /* 0x3f22f98300327820 */ /* 0x040fe20000400000 */
[----:B------:R-:W-:Y:S01]  /*5230*/  FSETP.GE.AND P0, PT, |R0|, 105615, PT ;  /* 0x47ce47800000780b */ /* 0x000fe20003f06200 */
[----:B------:R-:W-:Y:S01]  /*5240*/  FFMA R17, R2, R25, R17 ;  /* 0x0000001902117223 */ /* 0x000fe20000000011 */
[----:B------:R-:W-:-:S03]  /*5250*/  FADD R3, R27, R27 ;  /* 0x0000001b1b037221 */ /* 0x000fc60000000000 */
[----:B------:R-:W0:Y:S01]  /*5260*/  F2I.NTZ R50, R50 ;  /* 0x0000003200327305 */ /* 0x000e220000203100 */
[-C--:B------:R-:W-:Y:S01]  /*5270*/  FFMA R54, -R15, R17.reuse, R54 ;  /* 0x000000110f367223 */ /* 0x080fe20000000136 */
[----:B------:R-:W-:Y:S01]  /*5280*/  FADD R15, R25, R25 ;  /* 0x00000019190f7221 */ /* 0x000fe20000000000 */
[----:B------:R-:W-:Y:S01]  /*5290*/  FFMA R42, -R3, R17, R42 ;  /* 0x00000011032a7223 */ /* 0x000fe2000000012a */
[-C--:B0-----:R-:W-:Y:S02]  /*52a0*/  I2FP.F32.S32 R37, R50.reuse ;  /* 0x0000003200257245 */ /* 0x081fe40000201400 */
[----:B------:R-:W-:-:S03]  /*52b0*/  MOV R34, R50 ;  /* 0x0000003200227202 */ /* 0x000fc60000000f00 */
[----:B------:R-:W-:-:S04]  /*52c0*/  FFMA R10, R37, -1.5707962512969970703, R0 ;  /* 0xbfc90fda250a7823 */ /* 0x000fc80000000000 */
[----:B------:R-:W-:-:S04]  /*52d0*/  FFMA R10, R37, -7.5497894158615963534e-08, R10 ;  /* 0xb3a22168250a7823 */ /* 0x000fc8000000000a */
[----:B------:R-:W-:Y:S01]  /*52e0*/  FFMA R12, R37, -5.3903029534742383927e-15, R10 ;  /* 0xa7c234c5250c7823 */ /* 0x000fe2000000000a */
[----:B------:R-:W-:Y:S01]  /*52f0*/  FFMA R10, -R15, R17, R2 ;  /* 0x000000110f0a7223 */ /* 0x000fe20000000102 */
[----:B------:R-:W-:Y:S02]  /*5300*/  FMUL R17, R14, 6.2831854820251464844 ;  /* 0x40c90fdb0e117820 */ /* 0x000fe40000400000 */
        /* <DEDUP_REMOVED lines=11> */
.L_x_105:
[----:B------:R-:W0:Y:S02]  /*53c0*/  LDC.64 R2, c[0x4][0x40] ;  /* 0x01001000ff027b82 */ /* 0x000e240000000a00 */
[----:B0-----:R-:W-:-:S05]  /*53d0*/  IMAD.WIDE.U32 R14, R37, 0x4, R2 ;  /* 0x00000004250e7825 */ /* 0x001fca00078e0002 */
[----:B------:R-:W2:Y:S01]  /*53e0*/  LDG.E.CONSTANT R2, desc[UR10][R14.64] ;  /* 0x0000000a0e027981 */ /* 0x000ea2000c1e9900 */
[C---:B------:R-:W-:Y:S01]  /*53f0*/  SHF.L.U32 R43, R37.reuse, 0x2, RZ ;  /* 0x00000002252b7819 */ /* 0x040fe200000006ff */
        /* <DEDUP_REMOVED lines=13> */
[----:B------:R-:W-:Y:S01]  /*54d0*/  @P2 IMAD.MOV.U32 R46, RZ, RZ, R2 ;  /* 0x000000ffff2e2224 */ /* 0x000fe200078e0002 */
[-C--:B------:R-:W-:Y:S02]  /*54e0*/  @P4 MOV R44, R2.reuse ;  /* 0x00000002002c4202 */ /* 0x080fe40000000f00 */
[----:B------:R-:W-:-:S09]  /*54f0*/  @P1 MOV R47, R2 ;  /* 0x00000002002f1202 */ /* 0x000fd20000000f00 */
        /* <DEDUP_REMOVED lines=13> */
[----:B------:R-:W-:-:S03]  /*55d0*/  ISETP.EQ.AND P1, PT, R15, -0x4, PT ;  /* 0xfffffffc0f00780c */ /* 0x000fc60003f22270 */
[--C-:B------:R-:W-:Y:S01]  /*55e0*/  @P0 IMAD.MOV.U32 R3, RZ, RZ, R33.reuse ;  /* 0x000000ffff030224 */ /* 0x100fe200078e0021 */
[C---:B------:R-:W-:Y:S01]  /*55f0*/  ISETP.EQ.AND P0, PT, R15.reuse, RZ, PT ;  /* 0x000000ff0f00720c */ /* 0x040fe20003f02270 */
[----:B------:R-:W-:Y:S01]  /*5600*/  @P6 IMAD.MOV.U32 R14, RZ, RZ, R33 ;  /* 0x000000ffff0e6224 */ /* 0x000fe200078e0021 */
[----:B------:R-:W-:Y:S01]  /*5610*/  @P6 MOV R3, R44 ;  /* 0x0000002c00036202 */ /* 0x000fe20000000f00 */
[----:B------:R-:W-:Y:S01]  /*5620*/  @P4 IMAD.MOV.U32 R14, RZ, RZ, R44 ;  /* 0x000000ffff0e4224 */ /* 0x000fe200078e002c */
[----:B------:R-:W-:Y:S01]  /*5630*/  ISETP.EQ.AND P6, PT, R15, 0x4, PT ;  /* 0x000000040f00780c */ /* 0x000fe20003fc2270 */
[----:B------:R-:W-:Y:S01]  /*5640*/  @P4 IMAD.MOV.U32 R3, RZ, RZ, R45 ;  /* 0x000000ffff034224 */ /* 0x000fe200078e002d */
[----:B------:R-:W-:Y:S01]  /*5650*/  @P3 MOV R14, R45 ;  /* 0x0000002d000e3202 */ /* 0x000fe20000000f00 */
[----:B------:R-:W-:Y:S01]  /*5660*/  @P2 IMAD.MOV.U32 R14, RZ, RZ, R46 ;  /* 0x000000ffff0e2224 */ /* 0x000fe200078e002e */
[----:B------:R-:W-:Y:S01]  /*5670*/  P2R R37, PR, RZ, 0x40 ;  /* 0x00000040ff257803 */ /* 0x000fe20000000000 */
[----:B------:R-:W-:-:S02]  /*5680*/  @P1 IMAD.MOV.U32 R14, RZ, RZ, R47 ;  /* 0x000000ffff0e1224 */ /* 0x000fc400078e002f */
[----:B------:R-:W-:Y:S01]  /*5690*/  @P3 IMAD.MOV.U32 R3, RZ, RZ, R46 ;  /* 0x000000ffff033224 */ /* 0x000fe200078e002e */
[----:B------:R-:W-:Y:S01]  /*56a0*/  @P2 MOV R3, R47 ;  /* 0x0000002f00032202 */ /* 0x000fe20000000f00 */
[----:B------:R-:W-:Y:S01]  /*56b0*/  @P1 IMAD.MOV.U32 R3, RZ, RZ, R48 ;  /* 0x000000ffff031224 */ /* 0x000fe200078e0030 */
[----:B------:R-:W-:Y:S01]  /*56c0*/  @P0 MOV R14, R48 ;  /* 0x00000030000e0202 */ /* 0x000fe20000000f00 */
[--C-:B------:R-:W-:Y:S02]  /*56d0*/  @P0 IMAD.MOV.U32 R3, RZ, RZ, R49.reuse ;  /* 0x000000ffff030224 */ /* 0x100fe400078e0031 */
[----:B------:R-:W-:Y:S01]  /*56e0*/  @P6 IMAD.MOV.U32 R14, RZ, RZ, R49 ;  /* 0x000000ffff0e6224 */ /* 0x000fe200078e0031 */
[----:B------:R-:W-:Y:S02]  /*56f0*/  LOP3.LUT P6, RZ, R2, 0x1f, RZ, 0xc0, !PT ;  /* 0x0000001f02ff7812 */ /* 0x000fe400078cc0ff */
[----:B------:R-:W-:-:S11]  /*5700*/  MOV R37, R3 ;  /* 0x0000000300257202 */ /* 0x000fd60000000f00 */
        /* <DEDUP_REMOVED lines=13> */
.L_x_107:
[----:B------:R-:W-:Y:S05]  /*57e0*/  BSYNC.RECONVERGENT B1 ;  /* 0x0000000000017941 */ /* 0x000fea0003800200 */
.L_x_106:
[C---:B------:R-:W-:Y:S01]  /*57f0*/  SHF.L.W.U32.HI R50, R14.reuse, 0x2, R37 ;  /* 0x000000020e327819 */ /* 0x040fe20000010e25 */
[----:B------:R-:W-:Y:S01]  /*5800*/  IMAD.SHL.U32 R2, R14, 0x4, RZ ;  /* 0x000000040e027824 */ /* 0x000fe200078e00ff */
[----:B------:R-:W-:Y:S01]  /*5810*/  UMOV UR6, 0x54442d19 ;  /* 0x54442d1900067882 */ /* 0x000fe20000000000 */
        /* <DEDUP_REMOVED lines=9> */
[----:B------:R-:W-:Y:S02]  /*58b0*/  ISETP.GE.AND P1, PT, R43, RZ, PT ;  /* 0x000000ff2b00720c */ /* 0x000fe40003f26270 */
[----:B------:R-:W-:-:S05]  /*58c0*/  IADD3 R37, PT, PT, -R50, RZ, RZ ;  /* 0x000000ff32257210 */ /* 0x000fca0007ffe1ff */
[----:B------:R-:W-:Y:S01]  /*58d0*/  @!P0 IMAD.MOV.U32 R50, RZ, RZ, R37 ;  /* 0x000000ffff328224 */ /* 0x000fe200078e0025 */
[----:B0-----:R-:W-:-:S10]  /*58e0*/  DMUL R14, R2, UR6 ;  /* 0x00000006020e7c28 */ /* 0x001fd40008000000 */
[----:B------:R-:W0:Y:S02]  /*58f0*/  F2F.F32.F64 R14, R14 ;  /* 0x0000000e000e7310 */ /* 0x000e240000301000 */
[----:B0-----:R-:W-:-:S07]  /*5900*/  FSEL R2, -R14, R14, !P1 ;  /* 0x0000000e0e027208 */ /* 0x001fce0004800100 */
.L_x_104:
[----:B------:R-:W-:Y:S05]  /*5910*/  BSYNC.RECONVERGENT B0 ;  /* 0x0000000000007941 */ /* 0x000fea0003800200 */
.L_x_103:
[----:B------:R-:W-:Y:S01]  /*5920*/  FMUL R51, R17, 0.63661974668502807617 ;  /* 0x3f22f98311337820 */ /* 0x000fe20000400000 */
[----:B------:R-:W-:Y:S02]  /*5930*/  IMAD.MOV.U32 R37, RZ, RZ, 0x37cbac00 ;  /* 0x37cbac00ff257424 */ /* 0x000fe400078e00ff */
[----:B------:R-:W-:Y:S01]  /*5940*/  FMUL R3, R2, R2 ;  /* 0x0000000202037220 */ /* 0x000fe20000400000 */
[----:B------:R-:W-:Y:S01]  /*5950*/  LOP3.LUT R14, R50, 0x1, RZ, 0xc0, !PT ;  /* 0x00000001320e7812 */ /* 0x000fe200078ec0ff */
[----:B------:R-:W0:Y:S01]  /*5960*/  F2I.NTZ R59, R51 ;  /* 0x00000033003b7305 */ /* 0x000e220000203100 */
[----:B------:R-:W-:Y:S01]  /*5970*/  MOV R43, 0x3d2aaabb ;  /* 0x3d2aaabb002b7802 */ /* 0x000fe20000000f00 */
        /* <DEDUP_REMOVED lines=14> */
[----:B------:R-:W-:Y:S01]  /*5a60*/  FFMA R15, R58, -1.5707962512969970703, R17 ;  /* 0xbfc90fda3a0f7823 */ /* 0x000fe20000000011 */
[----:B------:R-:W-:-:S02]  /*5a70*/  IMAD.MOV.U32 R50, RZ, RZ, R59 ;  /* 0x000000ffff327224 */ /* 0x000fc400078e003b */
[----:B------:R-:W-:Y:S01]  /*5a80*/  FFMA R53, R3, R14, R2 ;  /* 0x0000000e03357223 */ /* 0x000fe20000000002 */
[----:B------:R-:W-:-:S04]  /*5a90*/  FFMA R15, R58, -7.5497894158615963534e-08, R15 ;  /* 0xb3a221683a0f7823 */ /* 0x000fc8000000000f */
[----:B------:R-:W-:Y:S02]  /*5aa0*/  FFMA R51, R58, -5.3903029534742383927e-15, R15 ;  /* 0xa7c234c53a337823 */ /* 0x000fe4000000000f */
[----:B------:R-:W-:-:S03]  /*5ab0*/  @P0 FADD R53, RZ, -R53 ;  /* 0x80000035ff350221 */ /* 0x000fc60000000000 */
[----:B------:R-:W-:Y:S01]  /*5ac0*/  MOV R52, R51 ;  /* 0x0000003300347202 */ /* 0x000fe20000000f00 */
[----:B------:R-:W-:Y:S06]  /*5ad0*/  @!P1 BRA `(.L_x_109) ;  /* 0x0000000400689947 */ /* 0x000fec0003800000 */
[----:B------:R-:W-:-:S13]  /*5ae0*/  FSETP.NEU.AND P0, PT, |R17|, +INF , PT ;  /* 0x7f8000001100780b */ /* 0x000fda0003f0d200 */
[----:B------:R-:W-:Y:S01]  /*5af0*/  @!P0 FMUL R52, RZ, R17 ;  /* 0x00000011ff348220 */ /* 0x000fe20000400000 */
[----:B------:R-:W-:Y:S01]  /*5b00*/  @!P0 IMAD.MOV.U32 R59, RZ, RZ, RZ ;  /* 0x000000ffff3b8224 */ /* 0x000fe200078e00ff */
[----:B------:R-:W-:Y:S06]  /*5b10*/  @!P0 BRA `(.L_x_109) ;  /* 0x0000000400588947 */ /* 0x000fec0003800000 */
[----:B------:R-:W-:Y:S02]  /*5b20*/  IMAD.SHL.U32 R2, R17, 0x100, RZ ;  /* 0x0000010011027824 */ /* 0x000fe400078e00ff */
[----:B------:R-:W-:Y:S02]  /*5b30*/  HFMA2 R59, -RZ, RZ, 0, 0 ;  /* 0x00000000ff3b7431 */ /* 0x000fe400000001ff */
[----:B------:R-:W-:Y:S01]  /*5b40*/  IMAD.MOV.U32 R65, RZ, RZ, RZ ;  /* 0x000000ffff417224 */ /* 0x000fe200078e00ff */
[----:B------:R-:W-:Y:S01]  /*5b50*/  UMOV UR5, URZ ;  /* 0x000000ff00057c82 */ /* 0x000fe20008000000 */
[----:B------:R-:W-:-:S07]  /*5b60*/  LOP3.LUT R67, R2, 0x80000000, RZ, 0xfc, !PT ;  /* 0x8000000002437812 */ /* 0x000fce00078efcff */
.L_x_110:
        /* <DEDUP_REMOVED lines=36> */
[----:B------:R-:W-:Y:S01]  /*5db0*/  @P6 MOV R3, R44 ;  /* 0x0000002c00036202 */ /* 0x000fe20000000f00 */
[----:B------:R-:W-:Y:S01]  /*5dc0*/  @P4 IMAD.MOV.U32 R14, RZ, RZ, R44 ;  /* 0x000000ffff0e4224 */ /* 0x000fe200078e002c */
[C---:B------:R-:W-:Y:S01]  /*5dd0*/  ISETP.EQ.AND P0, PT, R56.reuse, RZ, PT ;  /* 0x000000ff3800720c */ /* 0x040fe20003f02270 */
[----:B------:R-:W-:Y:S01]  /*5de0*/  @P3 IMAD.MOV.U32 R14, RZ, RZ, R45 ;  /* 0x000000ffff0e3224 */ /* 0x000fe200078e002d */
[----:B------:R-:W-:Y:S01]  /*5df0*/  ISETP.EQ.AND P6, PT, R56, 0x4, PT ;  /* 0x000000043800780c */ /* 0x000fe20003fc2270 */
[----:B------:R-:W-:Y:S01]  /*5e00*/  @P2 IMAD.MOV.U32 R14, RZ, RZ, R46 ;  /* 0x000000ffff0e2224 */ /* 0x000fe200078e002e */
[----:B------:R-:W-:Y:S01]  /*5e10*/  @P4 MOV R3, R45 ;  /* 0x0000002d00034202 */ /* 0x000fe20000000f00 */
[----:B------:R-:W-:Y:S01]  /*5e20*/  @P1 IMAD.MOV.U32 R14, RZ, RZ, R47 ;  /* 0x000000ffff0e1224 */ /* 0x000fe200078e002f */
[----:B------:R-:W-:-:S02]  /*5e30*/  P2R R15, PR, RZ, 0x40 ;  /* 0x00000040ff0f7803 */ /* 0x000fc40000000000 */
[----:B------:R-:W-:Y:S02]  /*5e40*/  @P3 MOV R3, R46 ;  /* 0x0000002e00033202 */ /* 0x000fe40000000f00 */
[----:B------:R-:W-:Y:S02]  /*5e50*/  @P2 MOV R3, R47 ;  /* 0x0000002f00032202 */ /* 0x000fe40000000f00 */
[----:B------:R-:W-:Y:S01]  /*5e60*/  @P1 MOV R3, R48 ;  /* 0x0000003000031202 */ /* 0x000fe20000000f00 */
[----:B------:R-:W-:Y:S01]  /*5e70*/  @P0 IMAD.MOV.U32 R14, RZ, RZ, R48 ;  /* 0x000000ffff0e0224 */ /* 0x000fe200078e0030 */
[----:B------:R-:W-:Y:S01]  /*5e80*/  @P0 MOV R3, R59 ;  /* 0x0000003b00030202 */ /* 0x000fe20000000f00 */
[----:B------:R-:W-:Y:S01]  /*5e90*/  @P6 IMAD.MOV.U32 R14, RZ, RZ, R59 ;  /* 0x000000ffff0e6224 */ /* 0x000fe200078e003b */
[----:B------:R-:W-:Y:S02]  /*5ea0*/  LOP3.LUT P6, RZ, R2, 0x1f, RZ, 0xc0, !PT ;  /* 0x0000001f02ff7812 */ /* 0x000fe400078cc0ff */
[----:B------:R-:W-:-:S11]  /*5eb0*/  MOV R52, R3 ;  /* 0x0000000300347202 */ /* 0x000fd60000000f00 */
[----:B------:R-:W-:Y:S05]  /*5ec0*/  @!P6 BRA `(.L_x_112) ;  /* 0x000000000030e947 */ /* 0x000fea0003800000 */
[----:B------:R-:W-:Y:S01]  /*5ed0*/  @P4 IMAD.MOV.U32 R15, RZ, RZ, R33 ;  /* 0x000000ffff0f4224 */ /* 0x000fe200078e0021 */
[----:B------:R-:W-:Y:S01]  /*5ee0*/  @P3 MOV R15, R44 ;  /* 0x0000002c000f3202 */ /* 0x000fe20000000f00 */
[----:B------:R-:W-:Y:S01]  /*5ef0*/  @P2 IMAD.MOV.U32 R15, RZ, RZ, R45 ;  /* 0x000000ffff0f2224 */ /* 0x000fe200078e002d */
[C---:B------:R-:W-:Y:S02]  /*5f00*/  ISETP.EQ.AND P6, PT, R56.reuse, 0x4, PT ;  /* 0x000000043800780c */ /* 0x040fe40003fc2270 */
[----:B------:R-:W-:Y:S02]  /*5f10*/  ISETP.EQ.AND P2, PT, R56, 0x8, PT ;  /* 0x000000083800780c */ /* 0x000fe40003f42270 */
[----:B------:R-:W-:Y:S01]  /*5f20*/  @P1 MOV R15, R46 ;  /* 0x0000002e000f1202 */ /* 0x000fe20000000f00 */
[----:B------:R-:W-:Y:S01]  /*5f30*/  @P0 IMAD.MOV.U32 R15, RZ, RZ, R47 ;  /* 0x000000ffff0f0224 */ /* 0x000fe200078e002f */
[----:B------:R-:W-:-:S04]  /*5f40*/  LOP3.LUT R3, R2, 0x1f, RZ, 0xc0, !PT ;  /* 0x0000001f02037812 */ /* 0x000fc800078ec0ff */
[----:B------:R-:W-:-:S03]  /*5f50*/  SHF.L.W.U32.HI R52, R14, R3, R52 ;  /* 0x000000030e347219 */ /* 0x000fc60000010e34 */
[----:B------:R-:W-:Y:S02]  /*5f60*/  @P6 MOV R15, R48 ;  /* 0x00000030000f6202 */ /* 0x000fe40000000f00 */
[----:B------:R-:W-:-:S05]  /*5f70*/  @P2 IMAD.MOV.U32 R15, RZ, RZ, R59 ;  /* 0x000000ffff0f2224 */ /* 0x000fca00078e003b */
[----:B------:R-:W-:-:S07]  /*5f80*/  SHF.L.W.U32.HI R14, R15, R3, R14 ;  /* 0x000000030f0e7219 */ /* 0x000fce0000010e0e */
.L_x_112:
[----:B------:R-:W-:Y:S05]  /*5f90*/  BSYNC.RECONVERGENT B1 ;  /* 0x0000000000017941 */ /* 0x000fea0003800200 */
.L_x_111:
        /* <DEDUP_REMOVED lines=14> */
.L_x_109:
[----:B------:R-:W-:Y:S05]  /*6080*/  BSYNC.RECONVERGENT B0 ;  /* 0x0000000000007941 */ /* 0x000fea0003800200 */
.L_x_108:
[----:B------:R-:W-:Y:S01]  /*6090*/  FMUL R3, R52, R52 ;  /* 0x0000003434037220 */ /* 0x000fe20000400000 */
[C---:B------:R-:W-:Y:S01]  /*60a0*/  LOP3.LUT R14, R59.reuse, 0x1, RZ, 0xc0, !PT ;  /* 0x000000013b0e7812 */ /* 0x040fe200078ec0ff */
[----:B------:R-:W-:Y:S01]  /*60b0*/  VIADD R15, R59, 0x1 ;  /* 0x000000013b0f7836 */ /* 0x000fe20000000000 */
[----:B------:R-:W-:Y:S01]  /*60c0*/  BSSY.RECONVERGENT B0, `(.L_x_113) ;  /* 0x0000070000007945 */ /* 0x000fe20003800200 */
[----:B------:R-:W-:Y:S01]  /*60d0*/  FFMA R2, R3, R37, -0.0013887860113754868507 ;  /* 0xbab607ed03027423 */ /* 0x000fe20000000025 */
[----:B------:R-:W-:Y:S02]  /*60e0*/  ISETP.NE.U32.AND P0, PT, R14, 0x1, PT ;  /* 0x000000010e00780c */ /* 0x000fe40003f05070 */
[----:B------:R-:W-:Y:S02]  /*60f0*/  LOP3.LUT P1, RZ, R15, 0x2, RZ, 0xc0, !PT ;  /* 0x000000020fff7812 */ /* 0x000fe4000782c0ff */
[----:B------:R-:W-:Y:S02]  /*6100*/  FSEL R14, R2, -0.00019574658654164522886, P0 ;  /* 0xb94d4153020e7808 */ /* 0x000fe40000000000 */
[----:B------:R-:W-:-:S02]  /*6110*/  FSEL R56, R43, 0.0083327032625675201416, P0 ;  /* 0x3c0885e42b387808 */ /* 0x000fc40000000000 */
[----:B------:R-:W-:Y:S02]  /*6120*/  FSEL R2, R52, 1, !P0 ;  /* 0x3f80000034027808 */ /* 0x000fe40004000000 */
[----:B------:R-:W-:Y:S01]  /*6130*/  FSEL R59, -R49, -0.16666662693023681641, P0 ;  /* 0xbe2aaaa8313b7808 */ /* 0x000fe20000000100 */
[C---:B------:R-:W-:Y:S01]  /*6140*/  FFMA R14, R3.reuse, R14, R56 ;  /* 0x0000000e030e7223 */ /* 0x040fe20000000038 */
[----:B------:R-:W-:Y:S01]  /*6150*/  FSETP.GE.AND P0, PT, |R0|, 105615, PT ;  /* 0x47ce47800000780b */ /* 0x000fe20003f06200 */
[C---:B------:R-:W-:Y:S01]  /*6160*/  FFMA R15, R3.reuse, R2, RZ ;  /* 0x00000002030f7223 */ /* 0x040fe200000000ff */
[----:B------:R-:W-:Y:S01]  /*6170*/  MOV R52, R34 ;  /* 0x0000002200347202 */ /* 0x000fe20000000f00 */
[----:B------:R-:W-:-:S04]  /*6180*/  FFMA R14, R3, R14, R59 ;  /* 0x0000000e030e7223 */ /* 0x000fc8000000003b */
[----:B------:R-:W-:-:S04]  /*6190*/  FFMA R2, R15, R14, R2 ;  /* 0x0000000e0f027223 */ /* 0x000fc80000000002 */
[----:B------:R-:W-:-:S04]  /*61a0*/  @P1 FADD R2, RZ, -R2 ;  /* 0x80000002ff021221 */ /* 0x000fc80000000000 */
[----:B------:R-:W-:Y:S01]  /*61b0*/  FMUL R53, R53, R2 ;  /* 0x0000000235357220 */ /* 0x000fe20000400000 */
        /* <DEDUP_REMOVED lines=11> */
.L_x_115:
        /* <DEDUP_REMOVED lines=17> */
[----:B------:R-:W-:Y:S02]  /*6380*/  ISETP.EQ.AND P0, PT, R52, 0x14, PT ;  /* 0x000000143400780c */ /* 0x000fe40003f02270 */
        /* <DEDUP_REMOVED lines=48> */
.L_x_117:
[----:B------:R-:W-:Y:S05]  /*6690*/  BSYNC.RECONVERGENT B1 ;  /* 0x0000000000017941 */ /* 0x000fea0003800200 */
.L_x_116:
        /* <DEDUP_REMOVED lines=18> */
.L_x_114:
[----:B------:R-:W-:Y:S05]  /*67c0*/  BSYNC.RECONVERGENT B0 ;  /* 0x0000000000007941 */ /* 0x000fea0003800200 */
.L_x_113:
        /* <DEDUP_REMOVED lines=10> */
[----:B------:R-:W-:Y:S01]  /*6870*/  FFMA R14, R3, R14, R56 ;  /* 0x0000000e030e7223 */ /* 0x000fe20000000038 */
        /* <DEDUP_REMOVED lines=8> */
[----:B------:R-:W-:Y:S01]  /*6900*/  @!P0 IMAD.MOV.U32 R50, RZ, RZ, RZ ;  /* 0x000000ffff328224 */ /* 0x000fe200078e00ff */
[----:B------:R-:W-:Y:S06]  /*6910*/  @!P0 BRA `(.L_x_119) ;  /* 0x0000000400588947 */ /* 0x000fec0003800000 */
[----:B------:R-:W-:Y:S01]  /*6920*/  SHF.L.U32 R2, R17, 0x8, RZ ;  /* 0x0000000811027819 */ /* 0x000fe200000006ff */
[----:B------:R-:W-:Y:S02]  /*6930*/  HFMA2 R59, -RZ, RZ, 0, 0 ;  /* 0x00000000ff3b7431 */ /* 0x000fe400000001ff */
[----:B------:R-:W-:Y:S01]  /*6940*/  IMAD.MOV.U32 R51, RZ, RZ, RZ ;  /* 0x000000ffff337224 */ /* 0x000fe200078e00ff */
[----:B------:R-:W-:Y:S01]  /*6950*/  UMOV UR5, URZ ;  /* 0x000000ff00057c82 */ /* 0x000fe20008000000 */
[----:B------:R-:W-:-:S07]  /*6960*/  LOP3.LUT R65, R2, 0x80000000, RZ, 0xfc, !PT ;  /* 0x8000000002417812 */ /* 0x000fce00078efcff */
.L_x_120:
        /* <DEDUP_REMOVED lines=20> */
[----:B------:R-:W-:Y:S01]  /*6ab0*/  @P0 MOV R48, R2 ;  /* 0x0000000200300202 */ /* 0x000fe20000000f00 */
        /* <DEDUP_REMOVED lines=22> */
[----:B------:R-:W-:Y:S01]  /*6c20*/  @P3 MOV R3, R45 ;  /* 0x0000002d00033202 */ /* 0x000fe20000000f00 */
[----:B------:R-:W-:Y:S01]  /*6c30*/  @P1 IMAD.MOV.U32 R2, RZ, RZ, R48 ;  /* 0x000000ffff021224 */ /* 0x000fe200078e0030 */
[----:B------:R-:W-:-:S02]  /*6c40*/  @P2 MOV R3, R46 ;  /* 0x0000002e00032202 */ /* 0x000fc40000000f00 */
[----:B------:R-:W-:Y:S01]  /*6c50*/  @P1 MOV R3, R47 ;  /* 0x0000002f00031202 */ /* 0x000fe20000000f00 */
[----:B------:R-:W-:Y:S01]  /*6c60*/  @P0 IMAD.MOV.U32 R2, RZ, RZ, R51 ;  /* 0x000000ffff020224 */ /* 0x000fe200078e0033 */
[----:B------:R-:W-:Y:S02]  /*6c70*/  @P0 MOV R3, R48 ;  /* 0x0000003000030202 */ /* 0x000fe40000000f00 */
[----:B------:R-:W-:Y:S01]  /*6c80*/  P2R R17, PR, RZ, 0x40 ;  /* 0x00000040ff117803 */ /* 0x000fe20000000000 */
[----:B------:R-:W-:Y:S01]  /*6c90*/  IMAD.MOV.U32 R17, RZ, RZ, R2 ;  /* 0x000000ffff117224 */ /* 0x000fe200078e0002 */
[----:B------:R-:W-:Y:S02]  /*6ca0*/  @P6 MOV R3, R51 ;  /* 0x0000003300036202 */ /* 0x000fe40000000f00 */
[----:B------:R-:W-:-:S13]  /*6cb0*/  LOP3.LUT P6, RZ, R14, 0x1f, RZ, 0xc0, !PT ;  /* 0x0000001f0eff7812 */ /* 0x000fda00078cc0ff */
[----:B------:R-:W-:Y:S05]  /*6cc0*/  @!P6 BRA `(.L_x_122) ;  /* 0x000000000030e947 */ /* 0x000fea0003800000 */
[----:B------:R-:W-:Y:S01]  /*6cd0*/  @P4 MOV R2, R33 ;  /* 0x0000002100024202 */ /* 0x000fe20000000f00 */
[----:B------:R-:W-:Y:S01]  /*6ce0*/  @P3 IMAD.MOV.U32 R2, RZ, RZ, R44 ;  /* 0x000000ffff023224 */ /* 0x000fe200078e002c */
[----:B------:R-:W-:Y:S01]  /*6cf0*/  @P2 MOV R2, R45 ;  /* 0x0000002d00022202 */ /* 0x000fe20000000f00 */
[----:B------:R-:W-:Y:S01]  /*6d00*/  @P1 IMAD.MOV.U32 R2, RZ, RZ, R46 ;  /* 0x000000ffff021224 */ /* 0x000fe200078e002e */
[C---:B------:R-:W-:Y:S02]  /*6d10*/  ISETP.EQ.AND P6, PT, R15.reuse, 0x4, PT ;  /* 0x000000040f00780c */ /* 0x040fe40003fc2270 */
[----:B------:R-:W-:Y:S02]  /*6d20*/  ISETP.EQ.AND P2, PT, R15, 0x8, PT ;  /* 0x000000080f00780c */ /* 0x000fe40003f42270 */
[----:B------:R-:W-:Y:S02]  /*6d30*/  @P0 MOV R2, R47 ;  /* 0x0000002f00020202 */ /* 0x000fe40000000f00 */
[----:B------:R-:W-:-:S04]  /*6d40*/  LOP3.LUT R14, R14, 0x1f, RZ, 0xc0, !PT ;  /* 0x0000001f0e0e7812 */ /* 0x000fc800078ec0ff */
[----:B------:R-:W-:-:S03]  /*6d50*/  SHF.L.W.U32.HI R17, R3, R14, R17 ;  /* 0x0000000e03117219 */ /* 0x000fc60000010e11 */
[----:B------:R-:W-:Y:S02]  /*6d60*/  @P6 IMAD.MOV.U32 R2, RZ, RZ, R48 ;  /* 0x000000ffff026224 */ /* 0x000fe400078e0030 */
[----:B------:R-:W-:-:S04]  /*6d70*/  @P2 MOV R2, R51 ;  /* 0x0000003300022202 */ /* 0x000fc80000000f00 */
[----:B------:R-:W-:-:S07]  /*6d80*/  SHF.L.W.U32.HI R3, R2, R14, R3 ;  /* 0x0000000e02037219 */ /* 0x000fce0000010e03 */
.L_x_122:
[----:B------:R-:W-:Y:S05]  /*6d90*/  BSYNC.RECONVERGENT B1 ;  /* 0x0000000000017941 */ /* 0x000fea0003800200 */
.L_x_121:
        /* <DEDUP_REMOVED lines=8> */
[----:B------:R-:W-:-:S04]  /*6e20*/  SHF.R.U32.HI R17, RZ, 0x1e, R17 ;  /* 0x0000001eff117819 */ /* 0x000fc80000011611 */
[----:B------:R-:W0:Y:S01]  /*6e30*/  I2F.F64.S64 R2, R2 ;  /* 0x0000000200027312 */ /* 0x000e220000301c00 */
[----:B------:R-:W-:Y:S01]  /*6e40*/  LEA.HI R50, R50, R17, RZ, 0x1 ;  /* 0x0000001132327211 */ /* 0x000fe200078f08ff */
[----:B0-----:R-:W-:-:S10]  /*6e50*/  DMUL R14, R2, UR6 ;  /* 0x00000006020e7c28 */ /* 0x001fd40008000000 */
[----:B------:R-:W0:Y:S02]  /*6e60*/  F2F.F32.F64 R14, R14 ;  /* 0x0000000e000e7310 */ /* 0x000e240000301000 */
[----:B0-----:R-:W-:-:S07]  /*6e70*/  FSEL R51, -R14, R14, !P0 ;  /* 0x0000000e0e337208 */ /* 0x001fce0004000100 */
.L_x_119:
[----:B------:R-:W-:Y:S05]  /*6e80*/  BSYNC.RECONVERGENT B0 ;  /* 0x0000000000007941 */ /* 0x000fea0003800200 */
.L_x_118:
        /* <DEDUP_REMOVED lines=27> */
.L_x_125:
        /* <DEDUP_REMOVED lines=66> */
.L_x_127:
[----:B------:R-:W-:Y:S05]  /*7460*/  BSYNC.RECONVERGENT B1 ;  /* 0x0000000000017941 */ /* 0x000fea0003800200 */
.L_x_126:
        /* <DEDUP_REMOVED lines=18> */
.L_x_124:
[----:B------:R-:W-:Y:S05]  /*7590*/  BSYNC.RECONVERGENT B0 ;  /* 0x0000000000007941 */ /* 0x000fea0003800200 */
.L_x_123:
[----:B------:R-:W-:Y:S01]  /*75a0*/  FMUL R0, R12, R12 ;  /* 0x0000000c0c007220 */ /* 0x000fe20000400000 */
[C---:B------:R-:W-:Y:S01]  /*75b0*/  LOP3.LUT R2, R34.reuse, 0x1, RZ, 0xc0, !PT ;  /* 0x0000000122027812 */ /* 0x040fe200078ec0ff */
[----:B------:R-:W-:Y:S02]  /*75c0*/  VIADD R34, R34, 0x1 ;  /* 0x0000000122227836 */ /* 0x000fe40000000000 */
[C---:B------:R-:W-:Y:S01]  /*75d0*/  FFMA R17, R31.reuse, R17, R42 ;  /* 0x000000111f117223 */ /* 0x040fe2000000002a */
[----:B------:R-:W-:Y:S01]  /*75e0*/  FFMA R37, R0, R37, -0.0013887860113754868507 ;  /* 0xbab607ed00257423 */ /* 0x000fe20000000025 */
[----:B------:R-:W-:Y:S01]  /*75f0*/  ISETP.NE.U32.AND P0, PT, R2, 0x1, PT ;  /* 0x000000010200780c */ /* 0x000fe20003f05070 */
[----:B------:R-:W-:Y:S01]  /*7600*/  FFMA R53, R31, R53, R54 ;  /* 0x000000351f357223 */ /* 0x000fe20000000036 */
[----:B------:R-:W-:Y:S01]  /*7610*/  LOP3.LUT P1, RZ, R34, 0x2, RZ, 0xc0, !PT ;  /* 0x0000000222ff7812 */ /* 0x000fe2000782c0ff */
[----:B------:R-:W-:Y:S01]  /*7620*/  BSSY.RECONVERGENT B0, `(.L_x_128) ;  /* 0x000001b000007945 */ /* 0x000fe20003800200 */
[----:B------:R-:W-:Y:S01]  /*7630*/  FSEL R43, R43, 0.0083327032625675201416, P0 ;  /* 0x3c0885e42b2b7808 */ /* 0x000fe20000000000 */
[----:B------:R-:W-:Y:S01]  /*7640*/  IMAD.MOV.U32 R14, RZ, RZ, RZ ;  /* 0x000000ffff0e7224 */ /* 0x000fe200078e00ff */
        /* <DEDUP_REMOVED lines=11> */
[----:B------:R-:W-:-:S04]  /*7700*/  FFMA R2, R15, R15, R0 ;  /* 0x0000000f0f027223 */ /* 0x000fc80000000000 */
[----:B------:R0:W1:Y:S01]  /*7710*/  MUFU.RSQ R3, R2 ;  /* 0x0000000200037308 */ /* 0x0000620000001400 */
[----:B------:R-:W-:-:S04]  /*7720*/  IADD3 R0, PT, PT, R2, -0xd000000, RZ ;  /* 0xf300000002007810 */ /* 0x000fc80007ffe0ff */
[----:B------:R-:W-:-:S13]  /*7730*/  ISETP.GT.U32.AND P0, PT, R0, 0x727fffff, PT ;  /* 0x727fffff0000780c */ /* 0x000fda0003f04070 */
[----:B01----:R-:W-:Y:S05]  /*7740*/  @!P0 BRA `(.L_x_129) ;  /* 0x0000000000108947 */ /* 0x003fea0003800000 */
[----:B------:R-:W-:-:S07]  /*7750*/  MOV R0, 0x7770 ;  /* 0x0000777000007802 */ /* 0x000fce0000000f00 */
[----:B------:R-:W-:Y:S05]  /*7760*/  CALL.REL.NOINC `($__internal_1_$__cuda_sm20_sqrt_rn_f32_slowpath) ;  /* 0x0000002800387944 */ /* 0x000fea0003c00000 */
[----:B------:R-:W-:Y:S01]  /*7770*/  MOV R34, R52 ;  /* 0x0000003400227202 */ /* 0x000fe20000000f00 */
[----:B------:R-:W-:Y:S06]  /*7780*/  BRA `(.L_x_130) ;  /* 0x0000000000107947 */ /* 0x000fec0003800000 */
.L_x_129:
[----:B------:R-:W-:Y:S01]  /*7790*/  FMUL.FTZ R34, R2, R3 ;  /* 0x0000000302227220 */ /* 0x000fe20000410000 */
[----:B------:R-:W-:-:S03]  /*77a0*/  FMUL.FTZ R0, R3, 0.5 ;  /* 0x3f00000003007820 */ /* 0x000fc60000410000 */
[----:B------:R-:W-:-:S04]  /*77b0*/  FFMA R3, -R34, R34, R2 ;  /* 0x0000002222037223 */ /* 0x000fc80000000102 */
[----:B------:R-:W-:-:S07]  /*77c0*/  FFMA R34, R3, R0, R34 ;  /* 0x0000000003227223 */ /* 0x000fce0000000022 */
.L_x_130:
[----:B------:R-:W-:Y:S05]  /*77d0*/  BSYNC.RECONVERGENT B0 ;  /* 0x0000000000007941 */ /* 0x000fea0003800200 */
.L_x_128:
[----:B------:R-:W-:Y:S01]  /*77e0*/  FSETP.GT.AND P0, PT, R34, RZ, PT ;  /* 0x000000ff2200720b */ /* 0x000fe20003f04000 */
[----:B------:R-:W-:Y:S01]  /*77f0*/  BSSY.RECONVERGENT B4, `(.L_x_131) ;  /* 0x0000031000047945 */ /* 0x000fe20003800200 */
[----:B------:R-:W-:Y:S02]  /*7800*/  HFMA2 R10, -RZ, RZ, 0, 0 ;  /* 0x00000000ff0a7431 */ /* 0x000fe400000001ff */
[----:B------:R-:W-:-:S09]  /*7810*/  IMAD.MOV.U32 R12, RZ, RZ, RZ ;  /* 0x000000ffff0c7224 */ /* 0x000fd200078e00ff */
        /* <DEDUP_REMOVED lines=14> */
.L_x_134:
[----:B------:R-:W-:Y:S05]  /*7900*/  BSYNC.RECONVERGENT B5 ;  /* 0x0000000000057941 */ /* 0x000fea0003800200 */
.L_x_133:
        /* <DEDUP_REMOVED lines=10> */
[----:B------:R-:W-:Y:S01]  /*79b0*/  MOV R3, R17 ;  /* 0x0000001100037202 */ /* 0x000fe20000000f00 */
[----:B------:R-:W-:Y:S01]  /*79c0*/  IMAD.MOV.U32 R0, RZ, RZ, R34 ;  /* 0x000000ffff007224 */ /* 0x000fe200078e0022 */
[----:B------:R-:W-:-:S07]  /*79d0*/  MOV R2, 0x79f0 ;  /* 0x000079f000027802 */ /* 0x000fce0000000f00 */
[----:B------:R-:W-:Y:S05]  /*79e0*/  CALL.REL.NOINC `($__internal_2_$__cuda_sm3x_div_rn_noftz_f32_slowpath) ;  /* 0x0000002400f07944 */ /* 0x000fea0003c00000 */
[----:B------:R-:W-:-:S07]  /*79f0*/  MOV R12, R0 ;  /* 0x00000000000c7202 */ /* 0x000fce0000000f00 */
.L_x_136:
[----:B------:R-:W-:Y:S05]  /*7a00*/  BSYNC.RECONVERGENT B5 ;  /* 0x0000000000057941 */ /* 0x000fea0003800200 */
.L_x_135:
        /* <DEDUP_REMOVED lines=13> */
.L_x_138:
[----:B------:R-:W-:Y:S05]  /*7ae0*/  BSYNC.RECONVERGENT B5 ;  /* 0x0000000000057941 */ /* 0x000fea0003800200 */
.L_x_137:
[----:B------:R-:W-:-:S07]  /*7af0*/  IMAD.MOV.U32 R10, RZ, RZ, R0 ;  /* 0x000000ffff0a7224 */ /* 0x000fce00078e0000 */
.L_x_132:
[----:B------:R-:W-:Y:S05]  /*7b00*/  BSYNC.RECONVERGENT B4 ;  /* 0x0000000000047941 */ /* 0x000fea0003800200 */
.L_x_131:
[----:B------:R-:W-:Y:S01]  /*7b10*/  FMUL R27, R12, R27 ;  /* 0x0000001b0c1b7220 */ /* 0x000fe20000400000 */
[----:B------:R-:W-:Y:S01]  /*7b20*/  MOV R37, R35 ;  /* 0x0000002300257202 */ /* 0x000fe20000000f00 */
[----:B------:R-:W-:Y:S01]  /*7b30*/  IMAD.MOV.U32 R43, RZ, RZ, R55 ;  /* 0x000000ffff2b7224 */ /* 0x000fe200078e0037 */
[----:B------:R-:W-:Y:S01]  /*7b40*/  MOV R42, R57 ;  /* 0x00000039002a7202 */ /* 0x000fe20000000f00 */
[----:B------:R-:W-:Y:S01]  /*7b50*/  FFMA R27, R14, R29, R27 ;  /* 0x0000001d0e1b7223 */ /* 0x000fe2000000001b */
[----:B------:R-:W-:Y:S01]  /*7b60*/  IMAD.MOV.U32 R34, RZ, RZ, R11 ;  /* 0x000000ffff227224 */ /* 0x000fe200078e000b */
[----:B------:R-:W-:Y:S02]  /*7b70*/  MOV R35, R13 ;  /* 0x0000000d00237202 */ /* 0x000fe40000000f00 */
[----:B------:R-:W-:-:S05]  /*7b80*/  FFMA R27, R10, R25, R27 ;  /* 0x000000190a1b7223 */ /* 0x000fca000000001b */
[----:B------:R-:W-:-:S13]  /*7b90*/  FSETP.GT.AND P0, PT, R27, RZ, PT ;  /* 0x000000ff1b00720b */ /* 0x000fda0003f04000 */
[----:B------:R-:W-:Y:S05]  /*7ba0*/  @!P0 BREAK.RELIABLE B3 ;  /* 0x0000000000038942 */ /* 0x000fea0003800100 */
[----:B------:R-:W-:Y:S05]  /*7bb0*/  @!P0 BRA `(.L_x_41) ;  /* 0x0000001800508947 */ /* 0x000fea0003800000 */
[----:B------:R-:W-:Y:S01]  /*7bc0*/  IMAD.MOV.U32 R17, RZ, RZ, R11 ;  /* 0x000000ffff117224 */ /* 0x000fe200078e000b */
[----:B------:R-:W-:Y:S01]  /*7bd0*/  MOV R15, R13 ;  /* 0x0000000d000f7202 */ /* 0x000fe20000000f00 */
[----:B------:R-:W-:Y:S06]  /*7be0*/  BRA `(.L_x_91) ;  /* 0x00000010003c7947 */ /* 0x000fec0003800000 */
.L_x_39:
[----:B------:R-:W-:Y:S01]  /*7bf0*/  VIADD R0, R32, 0x1800000 ;  /* 0x0180000020007836 */ /* 0x000fe20000000000 */
[----:B------:R-:W-:Y:S04]  /*7c00*/  BSSY.RECONVERGENT B0, `(.L_x_139) ;  /* 0x000000c000007945 */ /* 0x000fe80003800200 */
[----:B------:R-:W-:-:S04]  /*7c10*/  LOP3.LUT R0, R0, 0x7f800000, RZ, 0xc0, !PT ;  /* 0x7f80000000007812 */ /* 0x000fc800078ec0ff */
[----:B------:R-:W-:-:S13]  /*7c20*/  ISETP.GT.U32.AND P0, PT, R0, 0x1ffffff, PT ;  /* 0x01ffffff0000780c */ /* 0x000fda0003f04070 */
[----:B------:R-:W-:Y:S05]  /*7c30*/  @P0 BRA `(.L_x_140) ;  /* 0x0000000000100947 */ /* 0x000fea0003800000 */
[----:B------:R-:W-:-:S07]  /*7c40*/  MOV R43, 0x7c60 ;  /* 0x00007c60002b7802 */ /* 0x000fce0000000f00 */
[----:B------:R-:W-:Y:S05]  /*7c50*/  CALL.REL.NOINC `($__internal_0_$__cuda_sm20_rcp_rn_f32_slowpath) ;  /* 0x0000002000247944 */ /* 0x000fea0003c00000 */
[----:B------:R-:W-:Y:S01]  /*7c60*/  MOV R3, R0 ;  /* 0x0000000000037202 */ /* 0x000fe20000000f00 */
[----:B------:R-:W-:Y:S06]  /*7c70*/  BRA `(.L_x_141) ;  /* 0x0000000000107947 */ /* 0x000fec0003800000 */
.L_x_140:
[----:B------:R-:W0:Y:S02]  /*7c80*/  MUFU.RCP R3, R32 ;  /* 0x0000002000037308 */ /* 0x000e240000001000 */
[----:B0-----:R-:W-:-:S04]  /*7c90*/  FFMA R0, R32, R3, -1 ;  /* 0xbf80000020007423 */ /* 0x001fc80000000003 */
[----:B------:R-:W-:-:S04]  /*7ca0*/  FADD.FTZ R0, -R0, -RZ ;  /* 0x800000ff00007221 */ /* 0x000fc80000010100 */
[----:B------:R-:W-:-:S07]  /*7cb0*/  FFMA R3, R3, R0, R3 ;  /* 0x0000000003037223 */ /* 0x000fce0000000003 */
.L_x_141:
[----:B------:R-:W-:Y:S05]  /*7cc0*/  BSYNC.RECONVERGENT B0 ;  /* 0x0000000000007941 */ /* 0x000fea0003800200 */
.L_x_139:
[----:B------:R-:W-:Y:S01]  /*7cd0*/  FMUL R15, R14, R14 ;  /* 0x0000000e0e0f7220 */ /* 0x000fe20000400000 */
[----:B------:R-:W-:Y:S01]  /*7ce0*/  BSSY.RECONVERGENT B0, `(.L_x_142) ;  /* 0x0000011000007945 */ /* 0x000fe20003800200 */
[----:B------:R-:W-:Y:S02]  /*7cf0*/  FSEL R42, R32, R3, P5 ;  /* 0x00000003202a7208 */ /* 0x000fe40002800000 */
[----:B------:R-:W-:-:S04]  /*7d00*/  FFMA R15, R12, R12, R15 ;  /* 0x0000000c0c0f7223 */ /* 0x000fc8000000000f */
[----:B------:R-:W-:-:S04]  /*7d10*/  FFMA R0, R10, R10, R15 ;  /* 0x0000000a0a007223 */ /* 0x000fc8000000000f */
[----:B------:R-:W-:Y:S01]  /*7d20*/  VIADD R15, R0, 0xf3000000 ;  /* 0xf3000000000f7836 */ /* 0x000fe20000000000 */
[----:B------:R0:W1:Y:S04]  /*7d30*/  MUFU.RSQ R2, R0 ;  /* 0x0000000000027308 */ /* 0x0000680000001400 */
[----:B------:R-:W-:-:S13]  /*7d40*/  ISETP.GT.U32.AND P0, PT, R15, 0x727fffff, PT ;  /* 0x727fffff0f00780c */ /* 0x000fda0003f04070 */
[----:B01----:R-:W-:Y:S05]  /*7d50*/  @!P0 BRA `(.L_x_143) ;  /* 0x0000000000148947 */ /* 0x003fea0003800000 */
[----:B------:R-:W-:Y:S02]  /*7d60*/  MOV R2, R0 ;  /* 0x0000000000027202 */ /* 0x000fe40000000f00 */
[----:B------:R-:W-:-:S07]  /*7d70*/  MOV R0, 0x7d90 ;  /* 0x00007d9000007802 */ /* 0x000fce0000000f00 */
[----:B------:R-:W-:Y:S05]  /*7d80*/  CALL.REL.NOINC `($__internal_1_$__cuda_sm20_sqrt_rn_f32_slowpath) ;  /* 0x0000002000b07944 */ /* 0x000fea0003c00000 */
[----:B------:R-:W-:Y:S01]  /*7d90*/  IMAD.MOV.U32 R15, RZ, RZ, R52 ;  /* 0x000000ffff0f7224 */ /* 0x000fe200078e0034 */
[----:B------:R-:W-:Y:S06]  /*7da0*/  BRA `(.L_x_144) ;  /* 0x0000000000107947 */ /* 0x000fec0003800000 */
.L_x_143:
[----:B------:R-:W-:Y:S01]  /*7db0*/  FMUL.FTZ R15, R0, R2 ;  /* 0x00000002000f7220 */ /* 0x000fe20000410000 */
[----:B------:R-:W-:-:S03]  /*7dc0*/  FMUL.FTZ R2, R2, 0.5 ;  /* 0x3f00000002027820 */ /* 0x000fc60000410000 */
[----:B------:R-:W-:-:S04]  /*7dd0*/  FFMA R0, -R15, R15, R0 ;  /* 0x0000000f0f007223 */ /* 0x000fc80000000100 */
[----:B------:R-:W-:-:S07]  /*7de0*/  FFMA R15, R0, R2, R15 ;  /* 0x00000002000f7223 */ /* 0x000fce000000000f */
.L_x_144:
[----:B------:R-:W-:Y:S05]  /*7df0*/  BSYNC.RECONVERGENT B0 ;  /* 0x0000000000007941 */ /* 0x000fea0003800200 */
.L_x_142:
[----:B------:R-:W-:Y:S01]  /*7e00*/  FSETP.GT.AND P0, PT, R15, RZ, PT ;  /* 0x000000ff0f00720b */ /* 0x000fe20003f04000 */
[----:B------:R-:W-:Y:S01]  /*7e10*/  BSSY.RECONVERGENT B4, `(.L_x_145) ;  /* 0x0000032000047945 */ /* 0x000fe20003800200 */
[----:B------:R-:W-:Y:S02]  /*7e20*/  HFMA2 R58, -RZ, RZ, 0, 0 ;  /* 0x00000000ff3a7431 */ /* 0x000fe400000001ff */
[----:B------:R-:W-:Y:S01]  /*7e30*/  IMAD.MOV.U32 R56, RZ, RZ, RZ ;  /* 0x000000ffff387224 */ /* 0x000fe200078e00ff */
[----:B------:R-:W-:-:S08]  /*7e40*/  MOV R54, RZ ;  /* 0x000000ff00367202 */ /* 0x000fd00000000f00 */
        /* <DEDUP_REMOVED lines=14> */
.L_x_148:
[----:B------:R-:W-:Y:S05]  /*7f30*/  BSYNC.RECONVERGENT B5 ;  /* 0x0000000000057941 */ /* 0x000fea0003800200 */
.L_x_147:
        /* <DEDUP_REMOVED lines=15> */
.L_x_150:
[----:B------:R-:W-:Y:S05]  /*8030*/  BSYNC.RECONVERGENT B5 ;  /* 0x0000000000057941 */ /* 0x000fea0003800200 */
.L_x_149:
        /* <DEDUP_REMOVED lines=13> */
.L_x_152:
[----:B------:R-:W-:Y:S05]  /*8110*/  BSYNC.RECONVERGENT B5 ;  /* 0x0000000000057941 */ /* 0x000fea0003800200 */
.L_x_151:
[----:B------:R-:W-:-:S07]  /*8120*/  IMAD.MOV.U32 R54, RZ, RZ, R0 ;  /* 0x000000ffff367224 */ /* 0x000fce00078e0000 */
.L_x_146:
[----:B------:R-:W-:Y:S05]  /*8130*/  BSYNC.RECONVERGENT B4 ;  /* 0x0000000000047941 */ /* 0x000fea0003800200 */
.L_x_145:
[----:B------:R-:W-:Y:S01]  /*8140*/  FMUL R59, R58, R29 ;  /* 0x0000001d3a3b7220 */ /* 0x000fe20000400000 */
[----:B------:R-:W-:Y:S01]  /*8150*/  FMUL R10, R54, R25 ;  /* 0x00000019360a7220 */ /* 0x000fe20000400000 */
[----:B------:R-:W-:Y:S02]  /*8160*/  BSSY.RECONVERGENT B0, `(.L_x_153) ;  /* 0x0000010000007945 */ /* 0x000fe40003800200 */
[----:B------:R-:W-:-:S04]  /*8170*/  FFMA R3, -R56, R27, -R59 ;  /* 0x0000001b38037223 */ /* 0x000fc8000000093b */
[----:B------:R-:W-:-:S05]  /*8180*/  FADD R3, R3, -R10 ;  /* 0x8000000a03037221 */ /* 0x000fca0000000000 */
[----:B------:R-:W-:-:S05]  /*8190*/  FMNMX R43, R3, 1, PT ;  /* 0x3f800000032b7809 */ /* 0x000fca0003800000 */
[----:B------:R-:W-:-:S04]  /*81a0*/  FFMA R2, -R43, R43, 1 ;  /* 0x3f8000002b027423 */ /* 0x000fc8000000012b */
[----:B------:R0:W1:Y:S01]  /*81b0*/  MUFU.RSQ R3, R2 ;  /* 0x0000000200037308 */ /* 0x0000620000001400 */
[----:B------:R-:W-:-:S04]  /*81c0*/  IADD3 R0, PT, PT, R2, -0xd000000, RZ ;  /* 0xf300000002007810 */ /* 0x000fc80007ffe0ff */
[----:B------:R-:W-:-:S13]  /*81d0*/  ISETP.GT.U32.AND P0, PT, R0, 0x727fffff, PT ;  /* 0x727fffff0000780c */ /* 0x000fda0003f04070 */
[----:B01----:R-:W-:Y:S05]  /*81e0*/  @!P0 BRA `(.L_x_154) ;  /* 0x00000000000c8947 */ /* 0x003fea0003800000 */
[----:B------:R-:W-:-:S07]  /*81f0*/  MOV R0, 0x8210 ;  /* 0x0000821000007802 */ /* 0x000fce0000000f00 */
[----:B------:R-:W-:Y:S05]  /*8200*/  CALL.REL.NOINC `($__internal_1_$__cuda_sm20_sqrt_rn_f32_slowpath) ;  /* 0x0000001c00907944 */ /* 0x000fea0003c00000 */
[----:B------:R-:W-:Y:S05]  /*8210*/  BRA `(.L_x_155) ;  /* 0x0000000000107947 */ /* 0x000fea0003800000 */
.L_x_154:
[----:B------:R-:W-:Y:S01]  /*8220*/  FMUL.FTZ R52, R2, R3 ;  /* 0x0000000302347220 */ /* 0x000fe20000410000 */
[----:B------:R-:W-:-:S03]  /*8230*/  FMUL.FTZ R0, R3, 0.5 ;  /* 0x3f00000003007820 */ /* 0x000fc60000410000 */
[----:B------:R-:W-:-:S04]  /*8240*/  FFMA R3, -R52, R52, R2 ;  /* 0x0000003434037223 */ /* 0x000fc80000000102 */
[----:B------:R-:W-:-:S07]  /*8250*/  FFMA R52, R3, R0, R52 ;  /* 0x0000000003347223 */ /* 0x000fce0000000034 */
.L_x_155:
[----:B------:R-:W-:Y:S05]  /*8260*/  BSYNC.RECONVERGENT B0 ;  /* 0x0000000000007941 */ /* 0x000fea0003800200 */
.L_x_153:
[----:B------:R-:W-:Y:S01]  /*8270*/  FMUL R52, R42, R52 ;  /* 0x000000342a347220 */ /* 0x000fe20000400000 */
[----:B------:R-:W-:Y:S04]  /*8280*/  BSSY.RECONVERGENT B4, `(.L_x_91) ;  /* 0x00000a5000047945 */ /* 0x000fe80003800200 */
[----:B------:R-:W-:Y:S01]  /*8290*/  BSSY.RELIABLE B5, `(.L_x_156) ;  /* 0x0000075000057945 */ /* 0x000fe20003800100 */
[----:B------:R-:W-:Y:S01]  /*82a0*/  IMAD.MOV.U32 R55, RZ, RZ, R13 ;  /* 0x000000ffff377224 */ /* 0x000fe200078e000d */
[----:B------:R-:W-:Y:S01]  /*82b0*/  MOV R57, R11 ;  /* 0x0000000b00397202 */ /* 0x000fe20000000f00 */
[----:B------:R-:W-:Y:S01]  /*82c0*/  IMAD.MOV.U32 R15, RZ, RZ, R35 ;  /* 0x000000ffff0f7224 */ /* 0x000fe200078e0023 */
[----:B------:R-:W-:Y:S02]  /*82d0*/  FSETP.GT.AND P0, PT, R52, 1, PT ;  /* 0x3f8000003400780b */ /* 0x000fe40003f04000 */
[----:B------:R-:W-:-:S11]  /*82e0*/  MOV R17, R34 ;  /* 0x0000002200117202 */ /* 0x000fd60000000f00 */
[----:B------:R-:W-:Y:S05]  /*82f0*/  @P0 BRA `(.L_x_157) ;  /* 0x0000000400b80947 */ /* 0x000fea0003800000 */
[----:B------:R-:W-:Y:S01]  /*8300*/  FADD R0, -R43, 1 ;  /* 0x3f8000002b007421 */ /* 0x000fe20000000100 */
[----:B------:R-:W-:Y:S03]  /*8310*/  BSSY.RECONVERGENT B0, `(.L_x_158) ;  /* 0x0000048000007945 */ /* 0x000fe60003800200 */
[C---:B------:R-:W-:Y:S01]  /*8320*/  FMUL R3, |R0|.reuse, 16777216 ;  /* 0x4b80000000037820 */ /* 0x040fe20000400200 */
[C---:B------:R-:W-:Y:S02]  /*8330*/  FSETP.GEU.AND P0, PT, |R0|.reuse, 1.175494350822287508e-38, PT ;  /* 0x008000000000780b */ /* 0x040fe40003f0e200 */
[----:B------:R-:W-:Y:S02]  /*8340*/  FSETP.NEU.AND P2, PT, R0, 1, PT ;  /* 0x3f8000000000780b */ /* 0x000fe40003f4d000 */
[----:B------:R-:W-:-:S05]  /*8350*/  FSEL R3, R3, |R0|, !P0 ;  /* 0x4000000003037208 */ /* 0x000fca0004000000 */
[----:B------:R-:W-:-:S05]  /*8360*/  VIADD R2, R3, 0xc0cafb0d ;  /* 0xc0cafb0d03027836 */ /* 0x000fca0000000000 */
[----:B------:R-:W-:Y:S02]  /*8370*/  LOP3.LUT R12, R2, 0xff800000, RZ, 0xc0, !PT ;  /* 0xff800000020c7812 */ /* 0x000fe400078ec0ff */
[----:B------:R-:W-:Y:S02]  /*8380*/  FSEL R2, RZ, -24, P0 ;  /* 0xc1c00000ff027808 */ /* 0x000fe40000000000 */
[----:B------:R-:W-:-:S05]  /*8390*/  IADD3 R3, PT, PT, R3, -R12, RZ ;  /* 0x8000000c03037210 */ /* 0x000fca0007ffe0ff */
[C---:B------:R-:W-:Y:S01]  /*83a0*/  FADD R15, R3.reuse, 1 ;  /* 0x3f800000030f7421 */ /* 0x040fe20000000000 */
[----:B------:R-:W-:Y:S01]  /*83b0*/  FADD R14, R3, -1 ;  /* 0xbf800000030e7421 */ /* 0x000fe20000000000 */
[----:B------:R-:W-:-:S03]  /*83c0*/  I2FP.F32.S32 R3, R12 ;  /* 0x0000000c00037245 */ /* 0x000fc60000201400 */
[----:B------:R-:W-:Y:S01]  /*83d0*/  FADD R50, R14, R14 ;  /* 0x0000000e0e327221 */ /* 0x000fe20000000000 */
[----:B------:R-:W0:Y:S01]  /*83e0*/  MUFU.RCP R15, R15 ;  /* 0x0000000f000f7308 */ /* 0x000e220000001000 */
[----:B------:R-:W-:Y:S02]  /*83f0*/  FFMA R2, R3, 1.1920928955078125e-07, R2 ;  /* 0x3400000003027823 */ /* 0x000fe40000000002 */
[----:B0-----:R-:W-:Y:S01]  /*8400*/  FMUL R17, R15, R50 ;  /* 0x000000320f117220 */ /* 0x001fe20000400000 */
[----:B------:R-:W-:-:S03]  /*8410*/  IMAD.MOV.U32 R50, RZ, RZ, 0x3a2c32e4 ;  /* 0x3a2c32e4ff327424 */ /* 0x000fc600078e00ff */
[----:B------:R-:W-:Y:S01]  /*8420*/  FADD R12, R14, -R17 ;  /* 0x800000110e0c7221 */ /* 0x000fe20000000000 */
[CC--:B------:R-:W-:Y:S01]  /*8430*/  FMUL R3, R17.reuse, R17.reuse ;  /* 0x0000001111037220 */ /* 0x0c0fe20000400000 */
[----:B------:R-:W-:Y:S02]  /*8440*/  FFMA R51, R17, 1.4426950216293334961, R2 ;  /* 0x3fb8aa3b11337823 */ /* 0x000fe40000000002 */
[----:B------:R-:W-:Y:S01]  /*8450*/  FADD R49, R12, R12 ;  /* 0x0000000c0c317221 */ /* 0x000fe20000000000 */
[C---:B------:R-:W-:Y:S01]  /*8460*/  FFMA R12, R3.reuse, R50, 0.0032181653659790754318 ;  /* 0x3b52e7db030c7423 */ /* 0x040fe20000000032 */
[----:B------:R-:W-:Y:S02]  /*8470*/  FADD R2, R2, -R51 ;  /* 0x8000003302027221 */ /* 0x000fe40000000000 */
[----:B------:R-:W-:Y:S01]  /*8480*/  FFMA R14, R14, -R17, R49 ;  /* 0x800000110e0e7223 */ /* 0x000fe20000000031 */
[----:B------:R-:W-:Y:S01]  /*8490*/  FFMA R12, R3, R12, 0.018033718690276145935 ;  /* 0x3c93bb73030c7423 */ /* 0x000fe2000000000c */
[----:B------:R-:W-:-:S02]  /*84a0*/  FFMA R49, R17, 1.4426950216293334961, R2 ;  /* 0x3fb8aa3b11317823 */ /* 0x000fc40000000002 */
[----:B------:R-:W-:Y:S01]  /*84b0*/  FMUL R14, R15, R14 ;  /* 0x0000000e0f0e7220 */ /* 0x000fe20000400000 */
[----:B------:R-:W-:-:S03]  /*84c0*/  FFMA R12, R3, R12, 0.12022458761930465698 ;  /* 0x3df6384f030c7423 */ /* 0x000fc6000000000c */
[----:B------:R-:W-:Y:S01]  /*84d0*/  FFMA R2, R14, 1.4426950216293334961, R49 ;  /* 0x3fb8aa3b0e027823 */ /* 0x000fe20000000031 */
[----:B------:R-:W-:-:S03]  /*84e0*/  FMUL R12, R3, R12 ;  /* 0x0000000c030c7220 */ /* 0x000fc60000400000 */
[----:B------:R-:W-:Y:S01]  /*84f0*/  FFMA R3, R17, 1.9251366722983220825e-08, R2 ;  /* 0x32a55e3411037823 */ /* 0x000fe20000000002 */
[----:B------:R-:W-:-:S04]  /*8500*/  FMUL R2, R12, 3 ;  /* 0x404000000c027820 */ /* 0x000fc80000400000 */
[----:B------:R-:W-:-:S04]  /*8510*/  FFMA R3, R14, R2, R3 ;  /* 0x000000020e037223 */ /* 0x000fc80000000003 */
[----:B------:R-:W-:Y:S01]  /*8520*/  FFMA R12, R17, R12, R3 ;  /* 0x0000000c110c7223 */ /* 0x000fe20000000003 */
[----:B------:R-:W-:-:S03]  /*8530*/  HFMA2 R17, -RZ, RZ, 0.64013671875, -15.109375 ;  /* 0x391fcb8eff117431 */ /* 0x000fc600000001ff */
[----:B------:R-:W-:-:S04]  /*8540*/  FADD R2, R51, R12 ;  /* 0x0000000c33027221 */ /* 0x000fc80000000000 */
[----:B------:R-:W-:Y:S01]  /*8550*/  FMUL R3, R2, 5 ;  /* 0x40a0000002037820 */ /* 0x000fe20000400000 */
[----:B------:R-:W-:-:S03]  /*8560*/  FADD R51, -R51, R2 ;  /* 0x0000000233337221 */ /* 0x000fc60000000100 */
[----:B------:R-:W0:Y:S01]  /*8570*/  FRND R14, R3 ;  /* 0x00000003000e7307 */ /* 0x000e220000201000 */
[----:B------:R-:W-:Y:S01]  /*8580*/  FADD R51, R12, -R51 ;  /* 0x800000330c337221 */ /* 0x000fe20000000000 */
[----:B------:R-:W-:Y:S01]  /*8590*/  FFMA R2, R2, 5, -R3 ;  /* 0x40a0000002027823 */ /* 0x000fe20000000803 */
[----:B------:R-:W-:-:S03]  /*85a0*/  FSETP.GEU.AND P1, PT, R3, RZ, PT ;  /* 0x000000ff0300720b */ /* 0x000fc60003f2e000 */
[----:B------:R-:W-:Y:S02]  /*85b0*/  FFMA R2, R51, 5, R2 ;  /* 0x40a0000033027823 */ /* 0x000fe40000000002 */
[----:B------:R-:W1:Y:S01]  /*85c0*/  F2I.NTZ R12, R3 ;  /* 0x00000003000c7305 */ /* 0x000e620000203100 */
[----:B0-----:R-:W-:Y:S01]  /*85d0*/  FADD R15, R3, -R14 ;  /* 0x8000000e030f7221 */ /* 0x001fe20000000000 */
[----:B------:R-:W-:-:S03]  /*85e0*/  FSETP.GT.AND P0, PT, R14, RZ, PT ;  /* 0x000000ff0e00720b */ /* 0x000fc60003f04000 */
[----:B------:R-:W-:-:S04]  /*85f0*/  FADD R2, R2, R15 ;  /* 0x0000000f02027221 */ /* 0x000fc80000000000 */
[C---:B------:R-:W-:Y:S01]  /*8600*/  FFMA R15, R2.reuse, R17, 0.0013391353422775864601 ;  /* 0x3aaf85ed020f7423 */ /* 0x040fe20000000011 */
[----:B------:R-:W-:Y:S02]  /*8610*/  SEL R17, RZ, 0x83000000, P0 ;  /* 0x83000000ff117807 */ /* 0x000fe40000000000 */
[----:B------:R-:W-:Y:S01]  /*8620*/  FSETP.GT.AND P0, PT, |R3|, 152, PT ;  /* 0x431800000300780b */ /* 0x000fe20003f04200 */
[----:B------:R-:W-:Y:S02]  /*8630*/  FFMA R15, R2, R15, 0.0096188392490148544312 ;  /* 0x3c1d9856020f7423 */ /* 0x000fe4000000000f */
[----:B------:R-:W-:Y:S01]  /*8640*/  VIADD R14, R17, 0x7f000000 ;  /* 0x7f000000110e7836 */ /* 0x000fe20000000000 */
[----:B-1----:R-:W-:Y:S01]  /*8650*/  LEA R17, R12, -R17, 0x17 ;  /* 0x800000110c117211 */ /* 0x002fe200078eb8ff */
[----:B------:R-:W-:Y:S01]  /*8660*/  FFMA R15, R2, R15, 0.055503588169813156128 ;  /* 0x3d6357bb020f7423 */ /* 0x000fe2000000000f */
[----:B------:R-:W-:-:S03]  /*8670*/  IMAD.MOV.U32 R12, RZ, RZ, 0x3f800000 ;  /* 0x3f800000ff0c7424 */ /* 0x000fc600078e00ff */
[----:B------:R-:W-:-:S04]  /*8680*/  FFMA R15, R2, R15, 0.24022644758224487305 ;  /* 0x3e75fdec020f7423 */ /* 0x000fc8000000000f */
[----:B------:R-:W-:-:S04]  /*8690*/  FFMA R15, R2, R15, 0.69314718246459960938 ;  /* 0x3f317218020f7423 */ /* 0x000fc8000000000f */
[----:B------:R-:W-:-:S04]  /*86a0*/  FFMA R15, R2, R15, 1 ;  /* 0x3f800000020f7423 */ /* 0x000fc8000000000f */
[----:B------:R-:W-:-:S04]  /*86b0*/  FMUL R14, R15, R14 ;  /* 0x0000000e0f0e7220 */ /* 0x000fc80000400000 */
[----:B------:R-:W-:Y:S01]  /*86c0*/  FMUL R14, R14, R17 ;  /* 0x000000110e0e7220 */ /* 0x000fe20000400000 */
[----:B------:R-:W-:Y:S01]  /*86d0*/  @P0 FSEL R14, RZ, +INF , !P1 ;  /* 0x7f800000ff0e0808 */ /* 0x000fe20004800000 */
[----:B------:R-:W-:Y:S06]  /*86e0*/  @!P2 BRA `(.L_x_159) ;  /* 0x000000000028a947 */ /* 0x000fec0003800000 */
[----:B------:R-:W-:-:S13]  /*86f0*/  FSETP.NAN.AND P0, PT, |R0|, |R0|, PT ;  /* 0x400000000000720b */ /* 0x000fda0003f08200 */
[----:B------:R-:W-:Y:S01]  /*8700*/  @P0 FADD R12, R0, 5 ;  /* 0x40a00000000c0421 */ /* 0x000fe20000000000 */
[----:B------:R-:W-:Y:S06]  /*8710*/  @P0 BRA `(.L_x_159) ;  /* 0x00000000001c0947 */ /* 0x000fec0003800000 */
[----:B------:R-:W-:-:S04]  /*8720*/  FSETP.NEU.AND P0, PT, |R0|, +INF , PT ;  /* 0x7f8000000000780b */ /* 0x000fc80003f0d200 */
[----:B------:R-:W-:-:S13]  /*8730*/  FSETP.NEU.AND P0, PT, R0, RZ, P0 ;  /* 0x000000ff0000720b */ /* 0x000fda000070d000 */
[----:B------:R-:W-:Y:S01]  /*8740*/  @!P0 FADD R12, R0, R0 ;  /* 0x00000000000c8221 */ /* 0x000fe20000000000 */
[----:B------:R-:W-:Y:S06]  /*8750*/  @!P0 BRA `(.L_x_159) ;  /* 0x00000000000c8947 */ /* 0x000fec0003800000 */
[----:B------:R-:W-:Y:S02]  /*8760*/  FSETP.GEU.AND P0, PT, -R43, -1, PT ;  /* 0xbf8000002b00780b */ /* 0x000fe40003f0e100 */
[----:B------:R-:W-:-:S11]  /*8770*/  MOV R12, R14 ;  /* 0x0000000e000c7202 */ /* 0x000fd60000000f00 */
[----:B------:R-:W-:-:S07]  /*8780*/  @!P0 FADD R12, -R14, -RZ ;  /* 0x800000ff0e0c8221 */ /* 0x000fce0000000100 */
.L_x_159:
[----:B------:R-:W-:Y:S05]  /*8790*/  BSYNC.RECONVERGENT B0 ;  /* 0x0000000000007941 */ /* 0x000fea0003800200 */
.L_x_158:
[C---:B------:R-:W-:Y:S01]  /*87a0*/  FADD R14, R42.reuse, 1 ;  /* 0x3f8000002a0e7421 */ /* 0x040fe20000000000 */
[----:B------:R-:W-:Y:S01]  /*87b0*/  FADD R3, -R42, 1 ;  /* 0x3f8000002a037421 */ /* 0x000fe20000000100 */
[----:B------:R-:W-:Y:S02]  /*87c0*/  BSSY.RECONVERGENT B6, `(.L_x_160) ;  /* 0x000000c000067945 */ /* 0x000fe40003800200 */
        /* <DEDUP_REMOVED lines=11> */
.L_x_161:
[----:B------:R-:W-:Y:S05]  /*8880*/  BSYNC.RECONVERGENT B6 ;  /* 0x0000000000067941 */ /* 0x000fea0003800200 */
.L_x_160:
[----:B------:R-:W-:Y:S01]  /*8890*/  SHF.R.U32.HI R2, RZ, 0x2, R37 ;  /* 0x00000002ff027819 */ /* 0x000fe20000011625 */
[----:B------:R-:W-:Y:S01]  /*88a0*/  HFMA2 R15, -RZ, RZ, 0.1171875, 0 ;  /* 0x2f800000ff0f7431 */ /* 0x000fe200000001ff */
[----:B------:R-:W-:Y:S02]  /*88b0*/  SHF.L.U32 R14, R13, 0x4, RZ ;  /* 0x000000040d0e7819 */ /* 0x000fe400000006ff */
[----:B------:R-:W-:Y:S02]  /*88c0*/  LOP3.LUT R2, R2, R37, RZ, 0x3c, !PT ;  /* 0x0000002502027212 */ /* 0x000fe400078e3cff */
[----:B------:R-:W-:-:S03]  /*88d0*/  IADD3 R36, PT, PT, R36, 0x587c5, RZ ;  /* 0x000587c524247810 */ /* 0x000fc60007ffe0ff */
[----:B------:R-:W-:-:S05]  /*88e0*/  IMAD.SHL.U32 R3, R2, 0x2, RZ ;  /* 0x0000000202037824 */ /* 0x000fca00078e00ff */
[----:B------:R-:W-:-:S04]  /*88f0*/  LOP3.LUT R3, R13, R14, R3, 0x96, !PT ;  /* 0x0000000e0d037212 */ /* 0x000fc800078e9603 */
[----:B------:R-:W-:Y:S01]  /*8900*/  LOP3.LUT R55, R3, R2, RZ, 0x3c, !PT ;  /* 0x0000000203377212 */ /* 0x000fe200078e3cff */
[----:B------:R-:W-:-:S04]  /*8910*/  FMUL R3, R0, R0 ;  /* 0x0000000000037220 */ /* 0x000fc80000400000 */
[----:B------:R-:W-:Y:S02]  /*8920*/  IMAD.IADD R2, R55, 0x1, R36 ;  /* 0x0000000137027824 */ /* 0x000fe400078e0224 */
[----:B------:R-:W-:-:S03]  /*8930*/  FADD R0, -R3, 1 ;  /* 0x3f80000003007421 */ /* 0x000fc60000000100 */
[----:B------:R-:W-:Y:S01]  /*8940*/  I2FP.F32.U32 R2, R2 ;  /* 0x0000000200027245 */ /* 0x000fe20000201000 */
[----:B------:R-:W-:-:S04]  /*8950*/  FFMA R0, R0, R12, R3 ;  /* 0x0000000c00007223 */ /* 0x000fc80000000003 */
[----:B------:R-:W-:-:S05]  /*8960*/  FFMA R3, R2, R15, 1.1641532182693481445e-10 ;  /* 0x2f00000002037423 */ /* 0x000fca000000000f */
[----:B------:R-:W-:-:S13]  /*8970*/  FSETP.GT.AND P0, PT, R0, R3, PT ;  /* 0x000000030000720b */ /* 0x000fda0003f04000 */
[----:B------:R-:W-:Y:S05]  /*8980*/  @!P0 BREAK.RELIABLE B5 ;  /* 0x0000000000058942 */ /* 0x000fea0003800100 */
[----:B------:R-:W-:Y:S05]  /*8990*/  @!P0 BRA `(.L_x_162) ;  /* 0x0000000000448947 */ /* 0x000fea0003800000 */
[----:B------:R-:W-:Y:S01]  /*89a0*/  IMAD.MOV.U32 R57, RZ, RZ, R13 ;  /* 0x000000ffff397224 */ /* 0x000fe200078e000d */
[----:B------:R-:W-:Y:S01]  /*89b0*/  MOV R15, R11 ;  /* 0x0000000b000f7202 */ /* 0x000fe20000000f00 */
[----:B------:R-:W-:Y:S01]  /*89c0*/  IMAD.MOV.U32 R17, RZ, RZ, R35 ;  /* 0x000000ffff117224 */ /* 0x000fe200078e0023 */
[----:B------:R-:W-:-:S07]  /*89d0*/  MOV R37, R34 ;  /* 0x0000002200257202 */ /* 0x000fce0000000f00 */
.L_x_157:
[----:B------:R-:W-:Y:S05]  /*89e0*/  BSYNC.RELIABLE B5 ;  /* 0x0000000000057941 */ /* 0x000fea0003800100 */
.L_x_156:
[----:B------:R-:W-:Y:S01]  /*89f0*/  FFMA R59, R56, R27, R59 ;  /* 0x0000001b383b7223 */ /* 0x000fe2000000003b */
[----:B------:R-:W-:Y:S01]  /*8a00*/  FADD R29, R29, R29 ;  /* 0x0000001d1d1d7221 */ /* 0x000fe20000000000 */
[----:B------:R-:W-:Y:S01]  /*8a10*/  FADD R27, R27, R27 ;  /* 0x0000001b1b1b7221 */ /* 0x000fe20000000000 */
[----:B------:R-:W-:Y:S01]  /*8a20*/  FADD R25, R25, R25 ;  /* 0x0000001919197221 */ /* 0x000fe20000000000 */
[----:B------:R-:W-:Y:S01]  /*8a30*/  FADD R59, R10, R59 ;  /* 0x0000003b0a3b7221 */ /* 0x000fe20000000000 */
[----:B------:R-:W-:Y:S01]  /*8a40*/  IMAD.MOV.U32 R61, RZ, RZ, 0x3f800000 ;  /* 0x3f800000ff3d7424 */ /* 0x000fe200078e00ff */
[----:B------:R-:W-:Y:S01]  /*8a50*/  MOV R62, 0x3f800000 ;  /* 0x3f800000003e7802 */ /* 0x000fe20000000f00 */
[----:B------:R-:W-:Y:S02]  /*8a60*/  IMAD.MOV.U32 R63, RZ, RZ, 0x3f800000 ;  /* 0x3f800000ff3f7424 */ /* 0x000fe400078e00ff */
[-C--:B------:R-:W-:Y:S01]  /*8a70*/  FFMA R14, -R29, R59.reuse, R58 ;  /* 0x0000003b1d0e7223 */ /* 0x080fe2000000013a */
[-C--:B------:R-:W-:Y:S01]  /*8a80*/  FFMA R12, -R27, R59.reuse, R56 ;  /* 0x0000003b1b0c7223 */ /* 0x080fe20000000138 */
[----:B------:R-:W-:Y:S01]  /*8a90*/  FFMA R10, -R25, R59, R54 ;  /* 0x0000003b190a7223 */ /* 0x000fe20000000136 */
[----:B------:R-:W-:Y:S06]  /*8aa0*/  BRA `(.L_x_163) ;  /* 0x0000000000887947 */ /* 0x000fec0003800000 */
.L_x_162:
[C---:B------:R-:W-:Y:S01]  /*8ab0*/  FFMA R15, R43.reuse, R27, R56 ;  /* 0x0000001b2b0f7223 */ /* 0x040fe20000000038 */
[C---:B------:R-:W-:Y:S01]  /*8ac0*/  FFMA R3, R43.reuse, R29, R58 ;  /* 0x0000001d2b037223 */ /* 0x040fe2000000003a */
[----:B------:R-:W-:Y:S01]  /*8ad0*/  FFMA R43, R43, R25, R54 ;  /* 0x000000192b2b7223 */ /* 0x000fe20000000036 */
[----:B------:R-:W-:Y:S01]  /*8ae0*/  BSSY.RECONVERGENT B0, `(.L_x_164) ;  /* 0x0000015000007945 */ /* 0x000fe20003800200 */
[C---:B------:R-:W-:Y:S01]  /*8af0*/  FMUL R12, R42.reuse, R15 ;  /* 0x0000000f2a0c7220 */ /* 0x040fe20000400000 */
[C---:B------:R-:W-:Y:S01]  /*8b00*/  FMUL R15, R42.reuse, R3 ;  /* 0x000000032a0f7220 */ /* 0x040fe20000400000 */
[----:B------:R-:W-:Y:S01]  /*8b10*/  FMUL R43, R42, R43 ;  /* 0x0000002b2a2b7220 */ /* 0x000fe20000400000 */
[----:B------:R-:W-:Y:S02]  /*8b20*/  IMAD.MOV.U32 R61, RZ, RZ, 0x3f800000 ;  /* 0x3f800000ff3d7424 */ /* 0x000fe400078e00ff */
[----:B------:R-:W-:-:S04]  /*8b30*/  FMUL R0, R12, R12 ;  /* 0x0000000c0c007220 */ /* 0x000fc80000400000 */
[----:B------:R-:W-:-:S04]  /*8b40*/  FFMA R0, R15, R15, R0 ;  /* 0x0000000f0f007223 */ /* 0x000fc80000000000 */
[----:B------:R-:W-:-:S04]  /*8b50*/  FFMA R0, R43, R43, R0 ;  /* 0x0000002b2b007223 */ /* 0x000fc80000000000 */
[----:B------:R-:W-:-:S04]  /*8b60*/  FADD R3, -R0, 1 ;  /* 0x3f80000000037421 */ /* 0x000fc80000000100 */
[----:B------:R-:W-:Y:S01]  /*8b70*/  FADD R2, |R3|, -RZ ;  /* 0x800000ff03027221 */ /* 0x000fe20000000200 */
[----:B------:R0:W1:Y:S04]  /*8b80*/  MUFU.RSQ R10, |R3| ;  /* 0x40000003000a7308 */ /* 0x0000680000001400 */
[----:B------:R-:W-:-:S04]  /*8b90*/  IADD3 R0, PT, PT, R2, -0xd000000, RZ ;  /* 0xf300000002007810 */ /* 0x000fc80007ffe0ff */
[----:B------:R-:W-:-:S13]  /*8ba0*/  ISETP.GT.U32.AND P0, PT, R0, 0x727fffff, PT ;  /* 0x727fffff0000780c */ /* 0x000fda0003f04070 */
[----:B01----:R-:W-:Y:S05]  /*8bb0*/  @!P0 BRA `(.L_x_165) ;  /* 0x00000000000c8947 */ /* 0x003fea0003800000 */
[----:B------:R-:W-:-:S07]  /*8bc0*/  MOV R0, 0x8be0 ;  /* 0x00008be000007802 */ /* 0x000fce0000000f00 */
[----:B------:R-:W-:Y:S05]  /*8bd0*/  CALL.REL.NOINC `($__internal_1_$__cuda_sm20_sqrt_rn_f32_slowpath) ;  /* 0x00000014001c7944 */ /* 0x000fea0003c00000 */
[----:B------:R-:W-:Y:S05]  /*8be0*/  BRA `(.L_x_166) ;  /* 0x0000000000107947 */ /* 0x000fea0003800000 */
.L_x_165:
[----:B------:R-:W-:Y:S01]  /*8bf0*/  FMUL.FTZ R52, |R3|, R10 ;  /* 0x0000000a03347220 */ /* 0x000fe20000410200 */
[----:B------:R-:W-:-:S03]  /*8c00*/  FMUL.FTZ R0, R10, 0.5 ;  /* 0x3f0000000a007820 */ /* 0x000fc60000410000 */
[----:B------:R-:W-:-:S04]  /*8c10*/  FFMA R3, -R52, R52, |R3| ;  /* 0x0000003434037223 */ /* 0x000fc80000000503 */
[----:B------:R-:W-:-:S07]  /*8c20*/  FFMA R52, R3, R0, R52 ;  /* 0x0000000003347223 */ /* 0x000fce0000000034 */
.L_x_166:
[----:B------:R-:W-:Y:S05]  /*8c30*/  BSYNC.RECONVERGENT B0 ;  /* 0x0000000000007941 */ /* 0x000fea0003800200 */
.L_x_164:
[----:B------:R-:W-:Y:S02]  /*8c40*/  HFMA2 R62, -RZ, RZ, 1.875, 0 ;  /* 0x3f800000ff3e7431 */ /* 0x000fe400000001ff */
[C---:B------:R-:W-:Y:S01]  /*8c50*/  FFMA R14, R52.reuse, -R29, R15 ;  /* 0x8000001d340e7223 */ /* 0x040fe2000000000f */
[C---:B------:R-:W-:Y:S01]  /*8c60*/  FFMA R12, R52.reuse, -R27, R12 ;  /* 0x8000001b340c7223 */ /* 0x040fe2000000000c */
[----:B------:R-:W-:Y:S01]  /*8c70*/  FFMA R10, R52, -R25, R43 ;  /* 0x80000019340a7223 */ /* 0x000fe2000000002b */
[----:B------:R-:W-:Y:S01]  /*8c80*/  MOV R17, R35 ;  /* 0x0000002300117202 */ /* 0x000fe20000000f00 */
[----:B------:R-:W-:Y:S01]  /*8c90*/  IMAD.MOV.U32 R37, RZ, RZ, R34 ;  /* 0x000000ffff257224 */ /* 0x000fe200078e0022 */
[----:B------:R-:W-:Y:S01]  /*8ca0*/  MOV R15, R11 ;  /* 0x0000000b000f7202 */ /* 0x000fe20000000f00 */
[----:B------:R-:W-:Y:S02]  /*8cb0*/  IMAD.MOV.U32 R57, RZ, RZ, R13 ;  /* 0x000000ffff397224 */ /* 0x000fe400078e000d */
[----:B------:R-:W-:-:S07]  /*8cc0*/  IMAD.MOV.U32 R63, RZ, RZ, 0x3f800000 ;  /* 0x3f800000ff3f7424 */ /* 0x000fce00078e00ff */
.L_x_163:
[----:B------:R-:W-:Y:S05]  /*8cd0*/  BSYNC.RECONVERGENT B4 ;  /* 0x0000000000047941 */ /* 0x000fea0003800200 */
.L_x_91:
[----:B------:R-:W-:Y:S05]  /*8ce0*/  BSYNC.RELIABLE B3 ;  /* 0x0000000000037941 */ /* 0x000fea0003800100 */
.L_x_38:
[----:B------:R-:W-:Y:S01]  /*8cf0*/  SHF.R.U32.HI R0, RZ, 0x2, R37 ;  /* 0x00000002ff007819 */ /* 0x000fe20000011625 */
[----:B------:R-:W-:Y:S01]  /*8d00*/  FMUL R62, R62, R23 ;  /* 0x000000173e3e7220 */ /* 0x000fe20000400000 */
[----:B------:R-:W-:Y:S01]  /*8d10*/  IADD3 R36, PT, PT, R36, 0x587c5, RZ ;  /* 0x000587c524247810 */ /* 0x000fe20007ffe0ff */
[----:B------:R-:W-:Y:S01]  /*8d20*/  FMUL R63, R63, R22 ;  /* 0x000000163f3f7220 */ /* 0x000fe20000400000 */
[----:B------:R-:W-:Y:S01]  /*8d30*/  LOP3.LUT R3, R0, R37, RZ, 0x3c, !PT ;  /* 0x0000002500037212 */ /* 0x000fe200078e3cff */
[----:B------:R-:W-:Y:S01]  /*8d40*/  IMAD.MOV.U32 R42, RZ, RZ, R55 ;  /* 0x000000ffff2a7224 */ /* 0x000fe200078e0037 */
[----:B------:R-:W-:Y:S01]  /*8d50*/  SHF.L.U32 R0, R55, 0x4, RZ ;  /* 0x0000000437007819 */ /* 0x000fe200000006ff */
[----:B------:R-:W-:Y:S01]  /*8d60*/  IMAD.MOV.U32 R34, RZ, RZ, R15 ;  /* 0x000000ffff227224 */ /* 0x000fe200078e000f */
[----:B------:R-:W-:Y:S01]  /*8d70*/  MOV R11, 0x2f800000 ;  /* 0x2f800000000b7802 */ /* 0x000fe20000000f00 */
[----:B------:R-:W-:Y:S01]  /*8d80*/  IMAD.SHL.U32 R2, R3, 0x2, RZ ;  /* 0x0000000203027824 */ /* 0x000fe200078e00ff */
[----:B------:R-:W-:-:S02]  /*8d90*/  MOV R35, R57 ;  /* 0x0000003900237202 */ /* 0x000fc40000000f00 */
[----:B------:R-:W-:Y:S02]  /*8da0*/  MOV R37, R17 ;  /* 0x0000001100257202 */ /* 0x000fe40000000f00 */
[----:B------:R-:W-:Y:S01]  /*8db0*/  LOP3.LUT R0, R3, R2, R0, 0x96, !PT ;  /* 0x0000000203007212 */ /* 0x000fe200078e9600 */
[----:B------:R-:W-:-:S03]  /*8dc0*/  FMUL R3, R61, R16 ;  /* 0x000000103d037220 */ /* 0x000fc60000400000 */
[----:B------:R-:W-:-:S05]  /*8dd0*/  LOP3.LUT R43, R0, R55, RZ, 0x3c, !PT ;  /* 0x00000037002b7212 */ /* 0x000fca00078e3cff */
[----:B------:R-:W-:-:S05]  /*8de0*/  IMAD.IADD R0, R43, 0x1, R36 ;  /* 0x000000012b007824 */ /* 0x000fca00078e0224 */
[----:B------:R-:W-:-:S05]  /*8df0*/  I2FP.F32.U32 R0, R0 ;  /* 0x0000000000007245 */ /* 0x000fca0000201000 */
[----:B------:R-:W-:Y:S01]  /*8e00*/  FFMA R0, R0, R11, 1.1641532182693481445e-10 ;  /* 0x2f00000000007423 */ /* 0x000fe2000000000b */
[----:B------:R-:W-:-:S04]  /*8e10*/  FMNMX3 R11, R62, R63, R3, !PT ;  /* 0x0000003f3e0b7276 */ /* 0x000fc80007800003 */
[----:B------:R-:W-:-:S13]  /*8e20*/  FSETP.GT.AND P0, PT, R0, R11, PT ;  /* 0x0000000b0000720b */ /* 0x000fda0003f04000 */
[----:B------:R-:W-:Y:S05]  /*8e30*/  @P0 BRA `(.L_x_41) ;  /* 0x0000000400b00947 */ /* 0x000fea0003800000 */
        /* <DEDUP_REMOVED lines=12> */
.L_x_168:
[----:B------:R-:W-:Y:S05]  /*8f00*/  BSYNC.RECONVERGENT B3 ;  /* 0x0000000000037941 */ /* 0x000fea0003800200 */
.L_x_167:
[----:B------:R-:W0:Y:S01]  /*8f10*/  MUFU.RCP R2, R11 ;  /* 0x0000000b00027308 */ /* 0x000e220000001000 */
[----:B------:R-:W-:Y:S01]  /*8f20*/  BSSY.RECONVERGENT B3, `(.L_x_169) ;  /* 0x000000e000037945 */ /* 0x000fe20003800200 */
[----:B------:R-:W-:-:S06]  /*8f30*/  MOV R16, R0 ;  /* 0x0000000000107202 */ /* 0x000fcc0000000f00 */
        /* <DEDUP_REMOVED lines=8> */
[----:B------:R-:W-:Y:S02]  /*8fc0*/  MOV R0, R11 ;  /* 0x0000000b00007202 */ /* 0x000fe40000000f00 */
[----:B------:R-:W-:-:S07]  /*8fd0*/  MOV R2, 0x8ff0 ;  /* 0x00008ff000027802 */ /* 0x000fce0000000f00 */
[----:B------:R-:W-:Y:S05]  /*8fe0*/  CALL.REL.NOINC `($__internal_2_$__cuda_sm3x_div_rn_noftz_f32_slowpath) ;  /* 0x0000001000707944 */ /* 0x000fea0003c00000 */
[----:B------:R-:W-:-:S07]  /*8ff0*/  IMAD.MOV.U32 R23, RZ, RZ, R0 ;  /* 0x000000ffff177224 */ /* 0x000fce00078e0000 */
.L_x_170:
[----:B------:R-:W-:Y:S05]  /*9000*/  BSYNC.RECONVERGENT B3 ;  /* 0x0000000000037941 */ /* 0x000fea0003800200 */
.L_x_169:
        /* <DEDUP_REMOVED lines=9> */
[----:B------:R-:W-:Y:S01]  /*90a0*/  MOV R3, R63 ;  /* 0x0000003f00037202 */ /* 0x000fe20000000f00 */
[----:B------:R-:W-:Y:S01]  /*90b0*/  IMAD.MOV.U32 R0, RZ, RZ, R11 ;  /* 0x000000ffff007224 */ /* 0x000fe200078e000b */
[----:B------:R-:W-:-:S07]  /*90c0*/  MOV R2, 0x90e0 ;  /* 0x000090e000027802 */ /* 0x000fce0000000f00 */
[----:B------:R-:W-:Y:S05]  /*90d0*/  CALL.REL.NOINC `($__internal_2_$__cuda_sm3x_div_rn_noftz_f32_slowpath) ;  /* 0x0000001000347944 */ /* 0x000fea0003c00000 */
.L_x_172:
[----:B------:R-:W-:Y:S05]  /*90e0*/  BSYNC.RECONVERGENT B3 ;  /* 0x0000000000037941 */ /* 0x000fea0003800200 */
.L_x_171:
[----:B------:R-:W-:Y:S01]  /*90f0*/  IADD3 R18, PT, PT, R18, 0x1, RZ ;  /* 0x0000000112127810 */ /* 0x000fe20007ffe0ff */
[----:B------:R-:W-:Y:S01]  /*9100*/  IMAD.MOV.U32 R37, RZ, RZ, R17 ;  /* 0x000000ffff257224 */ /* 0x000fe200078e0011 */
[----:B------:R-:W-:Y:S01]  /*9110*/  MOV R34, R15 ;  /* 0x0000000f00227202 */ /* 0x000fe20000000f00 */
[----:B------:R-:W-:Y:S01]  /*9120*/  IMAD.MOV.U32 R35, RZ, RZ, R57 ;  /* 0x000000ffff237224 */ /* 0x000fe200078e0039 */
[----:B------:R-:W-:Y:S02]  /*9130*/  ISETP.NE.AND P0, PT, R18, 0x32, PT ;  /* 0x000000321200780c */ /* 0x000fe40003f05270 */
[----:B------:R-:W-:-:S11]  /*9140*/  MOV R42, R55 ;  /* 0x00000037002a7202 */ /* 0x000fd60000000f00 */
[----:B------:R-:W-:Y:S05]  /*9150*/  @!P0 BRA `(.L_x_41) ;  /* 0x0000000000e88947 */ /* 0x000fea0003800000 */
[----:B------:R-:W-:Y:S01]  /*9160*/  IMAD.MOV.U32 R13, RZ, RZ, R43 ;  /* 0x000000ffff0d7224 */ /* 0x000fe200078e002b */
[----:B------:R-:W-:Y:S01]  /*9170*/  MOV R22, R0 ;  /* 0x0000000000167202 */ /* 0x000fe20000000f00 */
[----:B------:R-:W-:Y:S01]  /*9180*/  IMAD.MOV.U32 R67, RZ, RZ, R28 ;  /* 0x000000ffff437224 */ /* 0x000fe200078e001c */
[----:B------:R-:W-:Y:S01]  /*9190*/  MOV R15, R26 ;  /* 0x0000001a000f7202 */ /* 0x000fe20000000f00 */
[----:B------:R-:W-:Y:S01]  /*91a0*/  IMAD.MOV.U32 R17, RZ, RZ, R24 ;  /* 0x000000ffff117224 */ /* 0x000fe200078e0018 */
[----:B------:R-:W-:Y:S01]  /*91b0*/  MOV R11, R55 ;  /* 0x00000037000b7202 */ /* 0x000fe20000000f00 */
[----:B------:R-:W-:Y:S06]  /*91c0*/  BRA `(.L_x_173) ;  /* 0xffffff7800ac7947 */ /* 0x000fec000383ffff */
.L_x_37:
        /* <DEDUP_REMOVED lines=10> */
[----:B-----5:R-:W-:Y:S05]  /*9270*/  CALL.REL.NOINC `($__internal_1_$__cuda_sm20_sqrt_rn_f32_slowpath) ;  /* 0x0000000c00747944 */ /* 0x020fea0003c00000 */
[----:B------:R-:W-:Y:S01]  /*9280*/  IMAD.MOV.U32 R0, RZ, RZ, R52 ;  /* 0x000000ffff007224 */ /* 0x000fe200078e0034 */
[----:B------:R-:W-:Y:S06]  /*9290*/  BRA `(.L_x_176) ;  /* 0x0000000000107947 */ /* 0x000fec0003800000 */
.L_x_175:
[----:B------:R-:W-:Y:S01]  /*92a0*/  FMUL.FTZ R0, R3, R2 ;  /* 0x0000000203007220 */ /* 0x000fe20000410000 */
[----:B------:R-:W-:-:S03]  /*92b0*/  FMUL.FTZ R2, R2, 0.5 ;  /* 0x3f00000002027820 */ /* 0x000fc60000410000 */
[----:B------:R-:W-:-:S04]  /*92c0*/  FFMA R3, -R0, R0, R3 ;  /* 0x0000000000037223 */ /* 0x000fc80000000103 */
[----:B------:R-:W-:-:S07]  /*92d0*/  FFMA R0, R3, R2, R0 ;  /* 0x0000000203007223 */ /* 0x000fce0000000000 */
.L_x_176:
[----:B------:R-:W-:Y:S05]  /*92e0*/  BSYNC.RECONVERGENT B0 ;  /* 0x0000000000007941 */ /* 0x000fea0003800200 */
.L_x_174:
[----:B------:R-:W-:Y:S01]  /*92f0*/  FSETP.GT.AND P0, PT, R0, RZ, PT ;  /* 0x000000ff0000720b */ /* 0x000fe20003f04000 */
[----:B------:R-:W-:Y:S01]  /*9300*/  BSSY.RECONVERGENT B3, `(.L_x_177) ;  /* 0x0000013000037945 */ /* 0x000fe20003800200 */
[----:B------:R-:W-:-:S11]  /*9310*/  HFMA2 R2, -RZ, RZ, 1.75, 0 ;  /* 0x3f000000ff027431 */ /* 0x000fd600000001ff */
        /* <DEDUP_REMOVED lines=11> */
[----:B------:R-:W-:-:S07]  /*93d0*/  MOV R2, 0x93f0 ;  /* 0x000093f000027802 */ /* 0x000fce0000000f00 */
[----:B-----5:R-:W-:Y:S05]  /*93e0*/  CALL.REL.NOINC `($__internal_2_$__cuda_sm3x_div_rn_noftz_f32_slowpath) ;  /* 0x0000000c00707944 */ /* 0x020fea0003c00000 */
[----:B------:R-:W-:-:S07]  /*93f0*/  MOV R2, R0 ;  /* 0x0000000000027202 */ /* 0x000fce0000000f00 */
.L_x_180:
[----:B------:R-:W-:Y:S05]  /*9400*/  BSYNC.RECONVERGENT B4 ;  /* 0x0000000000047941 */ /* 0x000fea0003800200 */
.L_x_179:
[----:B------:R-:W-:-:S04]  /*9410*/  FADD R2, R2, 1 ;  /* 0x3f80000002027421 */ /* 0x000fc80000000000 */
[----:B------:R-:W-:-:S07]  /*9420*/  FMUL R2, R2, 0.5 ;  /* 0x3f00000002027820 */ /* 0x000fce0000400000 */
.L_x_178:
[----:B------:R-:W-:Y:S05]  /*9430*/  BSYNC.RECONVERGENT B3 ;  /* 0x0000000000037941 */ /* 0x000fea0003800200 */
.L_x_177:
[C---:B------:R-:W-:Y:S01]  /*9440*/  FADD R3, -R2.reuse, 1 ;  /* 0x3f80000002037421 */ /* 0x040fe20000000100 */
[----:B------:R-:W-:Y:S01]  /*9450*/  IMAD.MOV.U32 R43, RZ, RZ, R13 ;  /* 0x000000ffff2b7224 */ /* 0x000fe200078e000d */
[----:B------:R-:W-:Y:S02]  /*9460*/  MOV R42, R11 ;  /* 0x0000000b002a7202 */ /* 0x000fe40000000f00 */
[C-C-:B------:R-:W-:Y:S01]  /*9470*/  FFMA R15, R2.reuse, 0.5, R3.reuse ;  /* 0x3f000000020f7823 */ /* 0x140fe20000000003 */
[----:B------:R-:W-:Y:S01]  /*9480*/  FFMA R0, R2, 0.69999998807907104492, R3 ;  /* 0x3f33333302007823 */ /* 0x000fe20000000003 */
[----:B------:R-:W-:Y:S02]  /*9490*/  FADD R3, R3, R2 ;  /* 0x0000000203037221 */ /* 0x000fe40000000000 */
[----:B------:R-:W-:Y:S01]  /*94a0*/  FMUL R16, R15, R16 ;  /* 0x000000100f107220 */ /* 0x000fe20000400000 */
[----:B------:R-:W-:Y:S01]  /*94b0*/  FMUL R23, R0, R23 ;  /* 0x0000001700177220 */ /* 0x000fe20000400000 */
[----:B------:R-:W-:-:S02]  /*94c0*/  FMUL R22, R3, R22 ;  /* 0x0000001603167220 */ /* 0x000fc40000400000 */
[----:B------:R-:W-:Y:S01]  /*94d0*/  FFMA R19, R16, 0.80000001192092895508, R19 ;  /* 0x3f4ccccd10137823 */ /* 0x000fe20000000013 */
[----:B------:R-:W-:Y:S01]  /*94e0*/  FFMA R20, R23, 0.80000001192092895508, R20 ;  /* 0x3f4ccccd17147823 */ /* 0x000fe20000000014 */
[----:B------:R-:W-:-:S07]  /*94f0*/  FFMA R21, R22, 0.80000001192092895508, R21 ;  /* 0x3f4ccccd16157823 */ /* 0x000fce0000000015 */
.L_x_41:
[----:B------:R-:W-:Y:S05]  /*9500*/  BSYNC.RECONVERGENT B2 ;  /* 0x0000000000027941 */ /* 0x000fea0003800200 */
.L_x_17:
[----:B------:R-:W-:Y:S05]  /*9510*/  WARPSYNC.ALL ;  /* 0x0000000000007948 */ /* 0x000fea0003800000 */
[----:B------:R-:W0:Y:S01]  /*9520*/  LDCU UR5, c[0x0][0x3a8] ;  /* 0x00007500ff0577ac */ /* 0x000e220008000800 */
[----:B------:R-:W-:Y:S01]  /*9530*/  FADD R8, R8, R19 ;  /* 0x0000001308087221 */ /* 0x000fe20000000000 */
[----:B------:R-:W-:Y:S01]  /*9540*/  FADD R7, R7, R20 ;  /* 0x0000001407077221 */ /* 0x000fe20000000000 */
[----:B------:R-:W-:Y:S01]  /*9550*/  FADD R6, R6, R21 ;  /* 0x0000001506067221 */ /* 0x000fe20000000000 */
[----:B------:R-:W-:-:S04]  /*9560*/  UIADD3 UR4, UPT, UPT, UR4, 0x1, URZ ;  /* 0x0000000104047890 */ /* 0x000fc8000fffe0ff */
[----:B0-----:R-:W-:-:S09]  /*9570*/  UISETP.NE.AND UP0, UPT, UR4, UR5, UPT ;  /* 0x000000050400728c */ /* 0x001fd2000bf05270 */
[----:B------:R-:W-:Y:S05]  /*9580*/  BRA.U UP0, `(.L_x_181) ;  /* 0xffffff6d004c7547 */ /* 0x000fea000b83ffff */
.L_x_0:
[----:B------:R-:W-:Y:S01]  /*9590*/  I2FP.F32.S32 R9, UR5 ;  /* 0x0000000500097c45 */ /* 0x000fe20008201400 */
[----:B------:R-:W-:Y:S03]  /*95a0*/  BSSY.RECONVERGENT B2, `(.L_x_182) ;  /* 0x000000e000027945 */ /* 0x000fe60003800200 */
        /* <DEDUP_REMOVED lines=11> */
[----:B-----5:R-:W-:Y:S05]  /*9660*/  CALL.REL.NOINC `($__internal_2_$__cuda_sm3x_div_rn_noftz_f32_slowpath) ;  /* 0x0000000800d07944 */ /* 0x020fea0003c00000 */
[----:B------:R-:W-:-:S07]  /*9670*/  IMAD.MOV.U32 R10, RZ, RZ, R0 ;  /* 0x000000ffff0a7224 */ /* 0x000fce00078e0000 */
.L_x_183:
[----:B------:R-:W-:Y:S05]  /*9680*/  BSYNC.RECONVERGENT B2 ;  /* 0x0000000000027941 */ /* 0x000fea0003800200 */
.L_x_182:
        /* <DEDUP_REMOVED lines=12> */
[----:B-----5:R-:W-:Y:S05]  /*9750*/  CALL.REL.NOINC `($__internal_2_$__cuda_sm3x_div_rn_noftz_f32_slowpath) ;  /* 0x0000000800947944 */ /* 0x020fea0003c00000 */
[----:B------:R-:W-:-:S07]  /*9760*/  MOV R8, R0 ;  /* 0x0000000000087202 */ /* 0x000fce0000000f00 */
.L_x_185:
[----:B------:R-:W-:Y:S05]  /*9770*/  BSYNC.RECONVERGENT B2 ;  /* 0x0000000000027941 */ /* 0x000fea0003800200 */
.L_x_184:
        /* <DEDUP_REMOVED lines=14> */
.L_x_187:
[----:B------:R-:W-:Y:S05]  /*9860*/  BSYNC.RECONVERGENT B2 ;  /* 0x0000000000027941 */ /* 0x000fea0003800200 */
.L_x_186:
[----:B------:R-:W-:Y:S01]  /*9870*/  IADD3 R0, PT, PT, R10, -0xd000000, RZ ;  /* 0xf30000000a007810 */ /* 0x000fe20007ffe0ff */
[----:B------:R0:W1:Y:S01]  /*9880*/  MUFU.RSQ R9, R10 ;  /* 0x0000000a00097308 */ /* 0x0000620000001400 */
[----:B------:R-:W-:Y:S02]  /*9890*/  BSSY.RECONVERGENT B0, `(.L_x_188) ;  /* 0x000000c000007945 */ /* 0x000fe40003800200 */
[----:B------:R-:W-:-:S13]  /*98a0*/  ISETP.GT.U32.AND P0, PT, R0, 0x727fffff, PT ;  /* 0x727fffff0000780c */ /* 0x000fda0003f04070 */
[----:B0-----:R-:W-:Y:S05]  /*98b0*/  @!P0 BRA `(.L_x_189) ;  /* 0x0000000000148947 */ /* 0x001fea0003800000 */
[----:B------:R-:W-:Y:S01]  /*98c0*/  IMAD.MOV.U32 R2, RZ, RZ, R10 ;  /* 0x000000ffff027224 */ /* 0x000fe200078e000a */
[----:B------:R-:W-:-:S07]  /*98d0*/  MOV R0, 0x98f0 ;  /* 0x000098f000007802 */ /* 0x000fce0000000f00 */
[----:B-1---5:R-:W-:Y:S05]  /*98e0*/  CALL.REL.NOINC `($__internal_1_$__cuda_sm20_sqrt_rn_f32_slowpath) ;  /* 0x0000000400d87944 */ /* 0x022fea0003c00000 */
[----:B------:R-:W-:Y:S01]  /*98f0*/  MOV R6, R52 ;  /* 0x0000003400067202 */ /* 0x000fe20000000f00 */
[----:B------:R-:W-:Y:S06]  /*9900*/  BRA `(.L_x_190) ;  /* 0x0000000000107947 */ /* 0x000fec0003800000 */
.L_x_189:
[C---:B-1----:R-:W-:Y:S01]  /*9910*/  FMUL.FTZ R3, R9.reuse, R10 ;  /* 0x0000000a09037220 */ /* 0x042fe20000410000 */
[----:B------:R-:W-:-:S03]  /*9920*/  FMUL.FTZ R0, R9, 0.5 ;  /* 0x3f00000009007820 */ /* 0x000fc60000410000 */
[----:B------:R-:W-:-:S04]  /*9930*/  FFMA R6, -R3, R3, R10 ;  /* 0x0000000303067223 */ /* 0x000fc8000000010a */
[----:B------:R-:W-:-:S07]  /*9940*/  FFMA R6, R6, R0, R3 ;  /* 0x0000000006067223 */ /* 0x000fce0000000003 */
.L_x_190:
[----:B------:R-:W-:Y:S05]  /*9950*/  BSYNC.RECONVERGENT B0 ;  /* 0x0000000000007941 */ /* 0x000fea0003800200 */
.L_x_188:
[----:B------:R-:W-:Y:S01]  /*9960*/  VIADD R0, R8, 0xf3000000 ;  /* 0xf300000008007836 */ /* 0x000fe20000000000 */
[----:B------:R0:W1:Y:S01]  /*9970*/  MUFU.RSQ R9, R8 ;  /* 0x0000000800097308 */ /* 0x0000620000001400 */
[----:B------:R-:W-:Y:S03]  /*9980*/  BSSY.RECONVERGENT B0, `(.L_x_191) ;  /* 0x000000c000007945 */ /* 0x000fe60003800200 */
[----:B------:R-:W-:-:S13]  /*9990*/  ISETP.GT.U32.AND P0, PT, R0, 0x727fffff, PT ;  /* 0x727fffff0000780c */ /* 0x000fda0003f04070 */
[----:B01----:R-:W-:Y:S05]  /*99a0*/  @!P0 BRA `(.L_x_192) ;  /* 0x0000000000148947 */ /* 0x003fea0003800000 */
[----:B------:R-:W-:Y:S02]  /*99b0*/  MOV R2, R8 ;  /* 0x0000000800027202 */ /* 0x000fe40000000f00 */
[----:B------:R-:W-:-:S07]  /*99c0*/  MOV R0, 0x99e0 ;  /* 0x000099e000007802 */ /* 0x000fce0000000f00 */
[----:B-----5:R-:W-:Y:S05]  /*99d0*/  CALL.REL.NOINC `($__internal_1_$__cuda_sm20_sqrt_rn_f32_slowpath) ;  /* 0x00000004009c7944 */ /* 0x020fea0003c00000 */
[----:B------:R-:W-:Y:S01]  /*99e0*/  IMAD.MOV.U32 R8, RZ, RZ, R52 ;  /* 0x000000ffff087224 */ /* 0x000fe200078e0034 */
[----:B------:R-:W-:Y:S06]  /*99f0*/  BRA `(.L_x_193) ;  /* 0x0000000000107947 */ /* 0x000fec0003800000 */
.L_x_192:
[C---:B------:R-:W-:Y:S01]  /*9a00*/  FMUL.FTZ R3, R9.reuse, R8 ;  /* 0x0000000809037220 */ /* 0x040fe20000410000 */
[----:B------:R-:W-:-:S03]  /*9a10*/  FMUL.FTZ R0, R9, 0.5 ;  /* 0x3f00000009007820 */ /* 0x000fc60000410000 */
[----:B------:R-:W-:-:S04]  /*9a20*/  FFMA R8, -R3, R3, R8 ;  /* 0x0000000303087223 */ /* 0x000fc80000000108 */
[----:B------:R-:W-:-:S07]  /*9a30*/  FFMA R8, R8, R0, R3 ;  /* 0x0000000008087223 */ /* 0x000fce0000000003 */
.L_x_193:
[----:B------:R-:W-:Y:S05]  /*9a40*/  BSYNC.RECONVERGENT B0 ;  /* 0x0000000000007941 */ /* 0x000fea0003800200 */
.L_x_191:
[----:B------:R-:W-:Y:S01]  /*9a50*/  IADD3 R2, PT, PT, R7, -0xd000000, RZ ;  /* 0xf300000007027810 */ /* 0x000fe20007ffe0ff */
[----:B------:R0:W1:Y:S01]  /*9a60*/  MUFU.RSQ R0, R7 ;  /* 0x0000000700007308 */ /* 0x0000620000001400 */
[----:B------:R-:W-:Y:S02]  /*9a70*/  BSSY.RECONVERGENT B0, `(.L_x_194) ;  /* 0x000000b000007945 */ /* 0x000fe40003800200 */
[----:B------:R-:W-:-:S13]  /*9a80*/  ISETP.GT.U32.AND P0, PT, R2, 0x727fffff, PT ;  /* 0x727fffff0200780c */ /* 0x000fda0003f04070 */
[----:B0-----:R-:W-:Y:S05]  /*9a90*/  @!P0 BRA `(.L_x_195) ;  /* 0x0000000000108947 */ /* 0x001fea0003800000 */
[----:B------:R-:W-:Y:S01]  /*9aa0*/  IMAD.MOV.U32 R2, RZ, RZ, R7 ;  /* 0x000000ffff027224 */ /* 0x000fe200078e0007 */
[----:B-1----:R-:W-:-:S07]  /*9ab0*/  MOV R0, 0x9ad0 ;  /* 0x00009ad000007802 */ /* 0x002fce0000000f00 */
[----:B-----5:R-:W-:Y:S05]  /*9ac0*/  CALL.REL.NOINC `($__internal_1_$__cuda_sm20_sqrt_rn_f32_slowpath) ;  /* 0x0000000400607944 */ /* 0x020fea0003c00000 */
[----:B------:R-:W-:Y:S05]  /*9ad0*/  BRA `(.L_x_196) ;  /* 0x0000000000107947 */ /* 0x000fea0003800000 */
.L_x_195:
[C---:B-1----:R-:W-:Y:S01]  /*9ae0*/  FMUL.FTZ R52, R0.reuse, R7 ;  /* 0x0000000700347220 */ /* 0x042fe20000410000 */
[----:B------:R-:W-:-:S03]  /*9af0*/  FMUL.FTZ R0, R0, 0.5 ;  /* 0x3f00000000007820 */ /* 0x000fc60000410000 */
[----:B------:R-:W-:-:S04]  /*9b00*/  FFMA R7, -R52, R52, R7 ;  /* 0x0000003434077223 */ /* 0x000fc80000000107 */
[----:B------:R-:W-:-:S07]  /*9b10*/  FFMA R52, R7, R0, R52 ;  /* 0x0000000007347223 */ /* 0x000fce0000000034 */
.L_x_196:
[----:B------:R-:W-:Y:S05]  /*9b20*/  BSYNC.RECONVERGENT B0 ;  /* 0x0000000000007941 */ /* 0x000fea0003800200 */
.L_x_194:
[----:B------:R-:W-:Y:S01]  /*9b30*/  FMUL R6, R6, 255 ;  /* 0x437f000006067820 */ /* 0x000fe20000400000 */
[----:B------:R-:W-:Y:S01]  /*9b40*/  FMUL R2, R8, 255 ;  /* 0x437f000008027820 */ /* 0x000fe20000400000 */
[----:B------:R-:W-:Y:S01]  /*9b50*/  FMUL R52, R52, 255 ;  /* 0x437f000034347820 */ /* 0x000fe20000400000 */
[----:B------:R-:W0:Y:S02]  /*9b60*/  LDCU.64 UR4, c[0x0][0x380] ;  /* 0x00007000ff0477ac */ /* 0x000e240008000a00 */
[----:B------:R-:W-:Y:S02]  /*9b70*/  FMNMX R0, RZ, R6, !PT ;  /* 0x00000006ff007209 */ /* 0x000fe40007800000 */
[----:B------:R-:W1:Y:S01]  /*9b80*/  LDC.64 R6, c[0x0][0x3b0] ;  /* 0x0000ec00ff067b82 */ /* 0x000e620000000a00 */
[----:B------:R-:W-:Y:S02]  /*9b90*/  FMNMX R2, RZ, R2, !PT ;  /* 0x00000002ff027209 */ /* 0x000fe40007800000 */
[----:B------:R-:W-:-:S02]  /*9ba0*/  FMNMX R52, RZ, R52, !PT ;  /* 0x00000034ff347209 */ /* 0x000fc40007800000 */
[----:B------:R-:W-:Y:S01]  /*9bb0*/  FMNMX R8, R0, 255, PT ;  /* 0x437f000000087809 */ /* 0x000fe20003800000 */
[----:B------:R-:W-:Y:S01]  /*9bc0*/  IMAD R0, R4, 0x3, RZ ;  /* 0x0000000304007824 */ /* 0x000fe200078e02ff */
[----:B------:R-:W-:Y:S02]  /*9bd0*/  FMNMX R10, R2, 255, PT ;  /* 0x437f0000020a7809 */ /* 0x000fe40003800000 */
[----:B------:R-:W-:Y:S01]  /*9be0*/  FMNMX R52, R52, 255, PT ;  /* 0x437f000034347809 */ /* 0x000fe20003800000 */
[----:B------:R-:W2:Y:S01]  /*9bf0*/  F2I.U32.TRUNC.NTZ R9, R8 ;  /* 0x0000000800097305 */ /* 0x000ea2000020f000 */
[----:B0-----:R-:W-:-:S07]  /*9c00*/  IADD3 R2, P0, PT, R0, UR4, RZ ;  /* 0x0000000400027c10 */ /* 0x001fce000ff1e0ff */
[----:B------:R-:W0:Y:S01]  /*9c10*/  F2I.U32.TRUNC.NTZ R11, R10 ;  /* 0x0000000a000b7305 */ /* 0x000e22000020f000 */
[----:B------:R-:W-:Y:S01]  /*9c20*/  LEA.HI.X.SX32 R3, R0, UR5, 0x1, P0 ;  /* 0x0000000500037c11 */ /* 0x000fe200080f0eff */
[----:B-1----:R-:W-:-:S04]  /*9c30*/  IMAD.WIDE R6, R4, 0x30, R6 ;  /* 0x0000003004067825 */ /* 0x002fc800078e0206 */
[----:B--2---:R-:W-:Y:S02]  /*9c40*/  STG.E.U8 desc[UR10][R2.64], R9 ;  /* 0x0000000902007986 */ /* 0x004fe4000c10110a */
[----:B------:R-:W1:Y:S02]  /*9c50*/  F2I.U32.TRUNC.NTZ R13, R52 ;  /* 0x00000034000d7305 */ /* 0x000e64000020f000 */
[----:B0-----:R-:W-:Y:S04]  /*9c60*/  STG.E.U8 desc[UR10][R2.64+0x1], R11 ;  /* 0x0000010b02007986 */ /* 0x001fe8000c10110a */
[----:B-1----:R-:W-:Y:S04]  /*9c70*/  STG.E.U8 desc[UR10][R2.64+0x2], R13 ;  /* 0x0000020d02007986 */ /* 0x002fe8000c10110a */
[----:B-----5:R-:W-:Y:S04]  /*9c80*/  STG.E.64 desc[UR10][R6.64], R36 ;  /* 0x0000002406007986 */ /* 0x020fe8000c101b0a */
[----:B------:R-:W-:Y:S04]  /*9c90*/  STG.E.64 desc[UR10][R6.64+0x8], R34 ;  /* 0x0000082206007986 */ /* 0x000fe8000c101b0a */
[----:B------:R-:W-:Y:S04]  /*9ca0*/  STG.E.64 desc[UR10][R6.64+0x10], R42 ;  /* 0x0000102a06007986 */ /* 0x000fe8000c101b0a */
[----:B------:R-:W-:Y:S04]  /*9cb0*/  STG.E.64 desc[UR10][R6.64+0x18], R40 ;  /* 0x0000182806007986 */ /* 0x000fe8000c101b0a */
[----:B------:R-:W-:Y:S04]  /*9cc0*/  STG.E.64 desc[UR10][R6.64+0x28], R38 ;  /* 0x0000282606007986 */ /* 0x000fe8000c101b0a */
[----:B------:R-:W-:Y:S01]  /*9cd0*/  STG.E desc[UR10][R6.64+0x20], R5 ;  /* 0x0000200506007986 */ /* 0x000fe2000c10190a */
[----:B------:R-:W-:Y:S05]  /*9ce0*/  EXIT ;  /* 0x000000000000794d */ /* 0x000fea0003800000 */
        .weak           $__internal_0_$__cuda_sm20_rcp_rn_f32_slowpath
        .type           $__internal_0_$__cuda_sm20_rcp_rn_f32_slowpath,@function
        .size           $__internal_0_$__cuda_sm20_rcp_rn_f32_slowpath,($__internal_1_$__cuda_sm20_sqrt_rn_f32_slowpath - $__internal_0_$__cuda_sm20_rcp_rn_f32_slowpath)
$__internal_0_$__cuda_sm20_rcp_rn_f32_slowpath:
[----:B------:R-:W-:Y:S01]  /*9cf0*/  SHF.L.U32 R0, R32, 0x1, RZ ;  /* 0x0000000120007819 */ /* 0x000fe200000006ff */
[----:B------:R-:W-:Y:S03]  /*9d00*/  BSSY.RECONVERGENT B1, `(.L_x_197) ;  /* 0x0000030000017945 */ /* 0x000fe60003800200 */
[----:B------:R-:W-:-:S04]  /*9d10*/  SHF.R.U32.HI R49, RZ, 0x18, R0 ;  /* 0x00000018ff317819 */ /* 0x000fc80000011600 */
[----:B------:R-:W-:-:S13]  /*9d20*/  ISETP.NE.U32.AND P0, PT, R49, RZ, PT ;  /* 0x000000ff3100720c */ /* 0x000fda0003f05070 */
[----:B------:R-:W-:Y:S05]  /*9d30*/  @P0 BRA `(.L_x_198) ;  /* 0x0000000000280947 */ /* 0x000fea0003800000 */
[----:B------:R-:W-:-:S05]  /*9d40*/  IMAD.SHL.U32 R0, R32, 0x2, RZ ;  /* 0x0000000220007824 */ /* 0x000fca00078e00ff */
[----:B------:R-:W-:-:S13]  /*9d50*/  ISETP.NE.AND P0, PT, R0, RZ, PT ;  /* 0x000000ff0000720c */ /* 0x000fda0003f05270 */
[----:B------:R-:W-:Y:S01]  /*9d60*/  @P0 FFMA R3, R32, 1.84467440737095516160e+19, RZ ;  /* 0x5f80000020030823 */ /* 0x000fe200000000ff */
[----:B------:R-:W-:Y:S08]  /*9d70*/  @!P0 MUFU.RCP R2, R32 ;  /* 0x0000002000028308 */ /* 0x000ff00000001000 */
[----:B------:R-:W0:Y:S02]  /*9d80*/  @P0 MUFU.RCP R0, R3 ;  /* 0x0000000300000308 */ /* 0x000e240000001000 */
[----:B0-----:R-:W-:-:S04]  /*9d90*/  @P0 FFMA R15, R3, R0, -1 ;  /* 0xbf800000030f0423 */ /* 0x001fc80000000000 */
[----:B------:R-:W-:-:S04]  /*9da0*/  @P0 FADD.FTZ R15, -R15, -RZ ;  /* 0x800000ff0f0f0221 */ /* 0x000fc80000010100 */
[----:B------:R-:W-:-:S04]  /*9db0*/  @P0 FFMA R0, R0, R15, R0 ;  /* 0x0000000f00000223 */ /* 0x000fc80000000000 */
[----:B------:R-:W-:Y:S01]  /*9dc0*/  @P0 FFMA R2, R0, 1.84467440737095516160e+19, RZ ;  /* 0x5f80000000020823 */ /* 0x000fe200000000ff */
[----:B------:R-:W-:Y:S06]  /*9dd0*/  BRA `(.L_x_199) ;  /* 0x0000000000887947 */ /* 0x000fec0003800000 */
.L_x_198:
[----:B------:R-:W-:-:S04]  /*9de0*/  IADD3 R50, PT, PT, R49, -0xfd, RZ ;  /* 0xffffff0331327810 */ /* 0x000fc80007ffe0ff */
[----:B------:R-:W-:-:S13]  /*9df0*/  ISETP.GT.U32.AND P0, PT, R50, 0x1, PT ;  /* 0x000000013200780c */ /* 0x000fda0003f04070 */
[----:B------:R-:W-:Y:S05]  /*9e00*/  @P0 BRA `(.L_x_200) ;  /* 0x0000000000780947 */ /* 0x000fea0003800000 */
[----:B------:R-:W-:Y:S01]  /*9e10*/  LOP3.LUT R0, R32, 0x7fffff, RZ, 0xc0, !PT ;  /* 0x007fffff20007812 */ /* 0x000fe200078ec0ff */
[----:B------:R-:W-:-:S03]  /*9e20*/  IMAD.MOV.U32 R17, RZ, RZ, 0x3 ;  /* 0x00000003ff117424 */ /* 0x000fc600078e00ff */
[----:B------:R-:W-:Y:S02]  /*9e30*/  LOP3.LUT R0, R0, 0x3f800000, RZ, 0xfc, !PT ;  /* 0x3f80000000007812 */ /* 0x000fe400078efcff */
[----:B------:R-:W-:Y:S02]  /*9e40*/  SHF.L.U32 R17, R17, R50, RZ ;  /* 0x0000003211117219 */ /* 0x000fe400000006ff */
[----:B------:R-:W0:Y:S02]  /*9e50*/  MUFU.RCP R3, R0 ;  /* 0x0000000000037308 */ /* 0x000e240000001000 */
[----:B0-----:R-:W-:-:S04]  /*9e60*/  FFMA R2, R0, R3, -1 ;  /* 0xbf80000000027423 */ /* 0x001fc80000000003 */
[----:B------:R-:W-:-:S04]  /*9e70*/  FADD.FTZ R2, -R2, -RZ ;  /* 0x800000ff02027221 */ /* 0x000fc80000010100 */
[CCC-:B------:R-:W-:Y:S01]  /*9e80*/  FFMA.RM R15, R3.reuse, R2.reuse, R3.reuse ;  /* 0x00000002030f7223 */ /* 0x1c0fe20000004003 */
[----:B------:R-:W-:-:S04]  /*9e90*/  FFMA.RP R42, R3, R2, R3 ;  /* 0x00000002032a7223 */ /* 0x000fc80000008003 */
[C---:B------:R-:W-:Y:S02]  /*9ea0*/  LOP3.LUT R2, R15.reuse, 0x7fffff, RZ, 0xc0, !PT ;  /* 0x007fffff0f027812 */ /* 0x040fe400078ec0ff */
[----:B------:R-:W-:Y:S02]  /*9eb0*/  FSETP.NEU.FTZ.AND P0, PT, R15, R42, PT ;  /* 0x0000002a0f00720b */ /* 0x000fe40003f1d000 */
[----:B------:R-:W-:Y:S02]  /*9ec0*/  LOP3.LUT R2, R2, 0x800000, RZ, 0xfc, !PT ;  /* 0x0080000002027812 */ /* 0x000fe400078efcff */
[----:B------:R-:W-:Y:S02]  /*9ed0*/  SEL R3, RZ, 0xffffffff, !P0 ;  /* 0xffffffffff037807 */ /* 0x000fe40004000000 */
[----:B------:R-:W-:Y:S02]  /*9ee0*/  LOP3.LUT R17, R17, R2, RZ, 0xc0, !PT ;  /* 0x0000000211117212 */ /* 0x000fe400078ec0ff */
[----:B------:R-:W-:-:S02]  /*9ef0*/  IADD3 R3, PT, PT, -R3, RZ, RZ ;  /* 0x000000ff03037210 */ /* 0x000fc40007ffe1ff */
[-C--:B------:R-:W-:Y:S02]  /*9f00*/  SHF.R.U32.HI R17, RZ, R50.reuse, R17 ;  /* 0x00000032ff117219 */ /* 0x080fe40000011611 */
[----:B------:R-:W-:Y:S02]  /*9f10*/  LOP3.LUT P1, RZ, R3, R50, R2, 0xf8, !PT ;  /* 0x0000003203ff7212 */ /* 0x000fe4000782f802 */
[C---:B------:R-:W-:Y:S02]  /*9f20*/  LOP3.LUT P0, RZ, R17.reuse, 0x1, RZ, 0xc0, !PT ;  /* 0x0000000111ff7812 */ /* 0x040fe4000780c0ff */
[----:B------:R-:W-:Y:S02]  /*9f30*/  LOP3.LUT P2, RZ, R17, 0x2, RZ, 0xc0, !PT ;  /* 0x0000000211ff7812 */ /* 0x000fe4000784c0ff */
[----:B------:R-:W-:Y:S02]  /*9f40*/  IADD3 R3, PT, PT, R49, -0xfc, RZ ;  /* 0xffffff0431037810 */ /* 0x000fe40007ffe0ff */
[----:B------:R-:W-:-:S02]  /*9f50*/  PLOP3.LUT P0, PT, P0, P1, P2, 0xe0, 0x0 ;  /* 0x000000000000781c */ /* 0x000fc40000703c20 */
[----:B------:R-:W-:Y:S02]  /*9f60*/  LOP3.LUT P1, RZ, R32, 0x7fffff, RZ, 0xc0, !PT ;  /* 0x007fffff20ff7812 */ /* 0x000fe4000782c0ff */
[----:B------:R-:W-:Y:S02]  /*9f70*/  SEL R0, RZ, 0x1, !P0 ;  /* 0x00000001ff007807 */ /* 0x000fe40004000000 */
[----:B------:R-:W-:-:S03]  /*9f80*/  SHF.R.U32.HI R3, RZ, R3, R2 ;  /* 0x00000003ff037219 */ /* 0x000fc60000011602 */
[----:B------:R-:W-:-:S05]  /*9f90*/  IMAD.MOV R0, RZ, RZ, -R0 ;  /* 0x000000ffff007224 */ /* 0x000fca00078e0a00 */
[----:B------:R-:W-:-:S13]  /*9fa0*/  ISETP.GE.AND P0, PT, R0, RZ, PT ;  /* 0x000000ff0000720c */ /* 0x000fda0003f06270 */
[----:B------:R-:W-:-:S05]  /*9fb0*/  @!P0 VIADD R3, R3, 0x1 ;  /* 0x0000000103038836 */ /* 0x000fca0000000000 */
[----:B------:R-:W-:-:S04]  /*9fc0*/  @!P1 SHF.L.U32 R3, R3, 0x1, RZ ;  /* 0x0000000103039819 */ /* 0x000fc800000006ff */
[----:B------:R-:W-:Y:S01]  /*9fd0*/  LOP3.LUT R2, R3, 0x80000000, R32, 0xf8, !PT ;  /* 0x8000000003027812 */ /* 0x000fe200078ef820 */
[----:B------:R-:W-:Y:S06]  /*9fe0*/  BRA `(.L_x_199) ;  /* 0x0000000000047947 */ /* 0x000fec0003800000 */
.L_x_200:
[----:B------:R0:W1:Y:S02]  /*9ff0*/  MUFU.RCP R2, R32 ;  /* 0x0000002000027308 */ /* 0x0000640000001000 */
.L_x_199:
[----:B------:R-:W-:Y:S05]  /*a000*/  BSYNC.RECONVERGENT B1 ;  /* 0x0000000000017941 */ /* 0x000fea0003800200 */
.L_x_197:
[----:B-1----:R-:W-:Y:S01]  /*a010*/  IMAD.MOV.U32 R0, RZ, RZ, R2 ;  /* 0x000000ffff007224 */ /* 0x002fe200078e0002 */
[----:B------:R-:W-:Y:S01]  /*a020*/  MOV R2, R43 ;  /* 0x0000002b00027202 */ /* 0x000fe20000000f00 */
[----:B------:R-:W-:-:S04]  /*a030*/  IMAD.MOV.U32 R3, RZ, RZ, 0x0 ;  /* 0x00000000ff037424 */ /* 0x000fc800078e00ff */
[----:B0-----:R-:W-:Y:S05]  /*a040*/  RET.REL.NODEC R2 `(_Z13render_kernelPhiiP6Spherei4Vec3iP17curandStateXORWOW) ;  /* 0xffffff5c02ec7950 */ /* 0x001fea0003c3ffff */
        .weak           $__internal_1_$__cuda_sm20_sqrt_rn_f32_slowpath
        .type           $__internal_1_$__cuda_sm20_sqrt_rn_f32_slowpath,@function
        .size           $__internal_1_$__cuda_sm20_sqrt_rn_f32_slowpath,($__internal_2_$__cuda_sm3x_div_rn_noftz_f32_slowpath - $__internal_1_$__cuda_sm20_sqrt_rn_f32_slowpath)
$__internal_1_$__cuda_sm20_sqrt_rn_f32_slowpath:
[----:B------:R-:W-:-:S13]  /*a050*/  LOP3.LUT P0, RZ, R2, 0x7fffffff, RZ, 0xc0, !PT ;  /* 0x7fffffff02ff7812 */ /* 0x000fda000780c0ff */
[----:B------:R-:W-:Y:S01]  /*a060*/  @!P0 MOV R52, R2 ;  /* 0x0000000200348202 */ /* 0x000fe20000000f00 */
[----:B------:R-:W-:Y:S06]  /*a070*/  @!P0 BRA `(.L_x_201) ;  /* 0x0000000000408947 */ /* 0x000fec0003800000 */
[----:B------:R-:W-:-:S13]  /*a080*/  FSETP.GEU.FTZ.AND P0, PT, R2, RZ, PT ;  /* 0x000000ff0200720b */ /* 0x000fda0003f1e000 */
[----:B------:R-:W-:Y:S01]  /*a090*/  @!P0 IMAD.MOV.U32 R52, RZ, RZ, 0x7fffffff ;  /* 0x7fffffffff348424 */ /* 0x000fe200078e00ff */
[----:B------:R-:W-:Y:S06]  /*a0a0*/  @!P0 BRA `(.L_x_201) ;  /* 0x0000000000348947 */ /* 0x000fec0003800000 */
[----:B------:R-:W-:-:S13]  /*a0b0*/  FSETP.GTU.FTZ.AND P0, PT, |R2|, +INF , PT ;  /* 0x7f8000000200780b */ /* 0x000fda0003f1c200 */
[----:B------:R-:W-:Y:S01]  /*a0c0*/  @P0 FADD.FTZ R52, R2, 1 ;  /* 0x3f80000002340421 */ /* 0x000fe20000010000 */
[----:B------:R-:W-:Y:S06]  /*a0d0*/  @P0 BRA `(.L_x_201) ;  /* 0x0000000000280947 */ /* 0x000fec0003800000 */
[----:B------:R-:W-:-:S13]  /*a0e0*/  FSETP.NEU.FTZ.AND P0, PT, |R2|, +INF , PT ;  /* 0x7f8000000200780b */ /* 0x000fda0003f1d200 */
[----:B------:R-:W-:-:S04]  /*a0f0*/  @P0 FFMA R51, R2, 1.84467440737095516160e+19, RZ ;  /* 0x5f80000002330823 */ /* 0x000fc800000000ff */
[----:B------:R-:W0:Y:S02]  /*a100*/  @P0 MUFU.RSQ R52, R51 ;  /* 0x0000003300340308 */ /* 0x000e240000001400 */
[----:B0-----:R-:W-:Y:S01]  /*a110*/  @P0 FMUL.FTZ R50, R51, R52 ;  /* 0x0000003433320220 */ /* 0x001fe20000410000 */
[----:B------:R-:W-:Y:S01]  /*a120*/  @P0 FMUL.FTZ R3, R52, 0.5 ;  /* 0x3f00000034030820 */ /* 0x000fe20000410000 */
[----:B------:R-:W-:Y:S02]  /*a130*/  @!P0 MOV R52, R2 ;  /* 0x0000000200348202 */ /* 0x000fe40000000f00 */
[----:B------:R-:W-:-:S04]  /*a140*/  @P0 FADD.FTZ R49, -R50, -RZ ;  /* 0x800000ff32310221 */ /* 0x000fc80000010100 */
[----:B------:R-:W-:-:S04]  /*a150*/  @P0 FFMA R49, R50, R49, R51 ;  /* 0x0000003132310223 */ /* 0x000fc80000000033 */
[----:B------:R-:W-:-:S04]  /*a160*/  @P0 FFMA R3, R49, R3, R50 ;  /* 0x0000000331030223 */ /* 0x000fc80000000032 */
[----:B------:R-:W-:-:S07]  /*a170*/  @P0 FMUL.FTZ R52, R3, 2.3283064365386962891e-10 ;  /* 0x2f80000003340820 */ /* 0x000fce0000410000 */
.L_x_201:
[----:B------:R-:W-:Y:S02]  /*a180*/  HFMA2 R3, -RZ, RZ, 0, 0 ;  /* 0x00000000ff037431 */ /* 0x000fe400000001ff */
[----:B------:R-:W-:-:S04]  /*a190*/  IMAD.MOV.U32 R2, RZ, RZ, R0 ;  /* 0x000000ffff027224 */ /* 0x000fc800078e0000 */
[----:B------:R-:W-:Y:S05]  /*a1a0*/  RET.REL.NODEC R2 `(_Z13render_kernelPhiiP6Spherei4Vec3iP17curandStateXORWOW) ;  /* 0xffffff5c02947950 */ /* 0x000fea0003c3ffff */
        .weak           $__internal_2_$__cuda_sm3x_div_rn_noftz_f32_slowpath
        .type           $__internal_2_$__cuda_sm3x_div_rn_noftz_f32_slowpath,@function
        .size           $__internal_2_$__cuda_sm3x_div_rn_noftz_f32_slowpath,(.L_x_217 - $__internal_2_$__cuda_sm3x_div_rn_noftz_f32_slowpath)
$__internal_2_$__cuda_sm3x_div_rn_noftz_f32_slowpath:
[----:B------:R-:W-:Y:S01]  /*a1b0*/  SHF.R.U32.HI R49, RZ, 0x17, R0 ;  /* 0x00000017ff317819 */ /* 0x000fe20000011600 */
[----:B------:R-:W-:Y:S01]  /*a1c0*/  BSSY.RECONVERGENT B0, `(.L_x_202) ;  /* 0x0000062000007945 */ /* 0x000fe20003800200 */
[----:B------:R-:W-:Y:S02]  /*a1d0*/  SHF.R.U32.HI R51, RZ, 0x17, R3 ;  /* 0x00000017ff337819 */ /* 0x000fe40000011603 */
[----:B------:R-:W-:Y:S02]  /*a1e0*/  LOP3.LUT R49, R49, 0xff, RZ, 0xc0, !PT ;  /* 0x000000ff31317812 */ /* 0x000fe400078ec0ff */
[----:B------:R-:W-:-:S03]  /*a1f0*/  LOP3.LUT R51, R51, 0xff, RZ, 0xc0, !PT ;  /* 0x000000ff33337812 */ /* 0x000fc600078ec0ff */
[----:B------:R-:W-:Y:S01]  /*a200*/  VIADD R52, R49, 0xffffffff ;  /* 0xffffffff31347836 */ /* 0x000fe20000000000 */
[----:B------:R-:W-:-:S04]  /*a210*/  IADD3 R53, PT, PT, R51, -0x1, RZ ;  /* 0xffffffff33357810 */ /* 0x000fc80007ffe0ff */
[----:B------:R-:W-:-:S04]  /*a220*/  ISETP.GT.U32.AND P0, PT, R52, 0xfd, PT ;  /* 0x000000fd3400780c */ /* 0x000fc80003f04070 */
[----:B------:R-:W-:-:S13]  /*a230*/  ISETP.GT.U32.OR P0, PT, R53, 0xfd, P0 ;  /* 0x000000fd3500780c */ /* 0x000fda0000704470 */
[----:B------:R-:W-:Y:S01]  /*a240*/  @!P0 IMAD.MOV.U32 R50, RZ, RZ, RZ ;  /* 0x000000ffff328224 */ /* 0x000fe200078e00ff */
[----:B------:R-:W-:Y:S06]  /*a250*/  @!P0 BRA `(.L_x_203) ;  /* 0x00000000005c8947 */ /* 0x000fec0003800000 */
[----:B------:R-:W-:Y:S02]  /*a260*/  FSETP.GTU.FTZ.AND P0, PT, |R3|, +INF , PT ;  /* 0x7f8000000300780b */ /* 0x000fe40003f1c200 */
[----:B------:R-:W-:-:S04]  /*a270*/  FSETP.GTU.FTZ.AND P2, PT, |R0|, +INF , PT ;  /* 0x7f8000000000780b */ /* 0x000fc80003f5c200 */
[----:B------:R-:W-:-:S13]  /*a280*/  PLOP3.LUT P0, PT, P0, P2, PT, 0xf8, 0x8f ;  /* 0x00000000008f781c */ /* 0x000fda0000705f70 */
[----:B------:R-:W-:Y:S05]  /*a290*/  @P0 BRA `(.L_x_204) ;  /* 0x00000004004c0947 */ /* 0x000fea0003800000 */
[----:B------:R-:W-:-:S13]  /*a2a0*/  LOP3.LUT P0, RZ, R0, 0x7fffffff, R3, 0xc8, !PT ;  /* 0x7fffffff00ff7812 */ /* 0x000fda000780c803 */
[----:B------:R-:W-:Y:S05]  /*a2b0*/  @!P0 BRA `(.L_x_205) ;  /* 0x00000004003c8947 */ /* 0x000fea0003800000 */
[C---:B------:R-:W-:Y:S02]  /*a2c0*/  FSETP.NEU.FTZ.AND P2, PT, |R3|.reuse, +INF , PT ;  /* 0x7f8000000300780b */ /* 0x040fe40003f5d200 */
[----:B------:R-:W-:Y:S02]  /*a2d0*/  FSETP.NEU.FTZ.AND P3, PT, |R0|, +INF , PT ;  /* 0x7f8000000000780b */ /* 0x000fe40003f7d200 */
[----:B------:R-:W-:-:S11]  /*a2e0*/  FSETP.NEU.FTZ.AND P0, PT, |R3|, +INF , PT ;  /* 0x7f8000000300780b */ /* 0x000fd60003f1d200 */
[----:B------:R-:W-:Y:S05]  /*a2f0*/  @!P3 BRA !P2, `(.L_x_205) ;  /* 0x00000004002cb947 */ /* 0x000fea0005000000 */
[----:B------:R-:W-:-:S04]  /*a300*/  LOP3.LUT P2, RZ, R3, 0x7fffffff, RZ, 0xc0, !PT ;  /* 0x7fffffff03ff7812 */ /* 0x000fc8000784c0ff */
[----:B------:R-:W-:-:S13]  /*a310*/  PLOP3.LUT P2, PT, P3, P2, PT, 0x2f, 0xf2 ;  /* 0x0000000000f2781c */ /* 0x000fda0001f44577 */
[----:B------:R-:W-:Y:S05]  /*a320*/  @P2 BRA `(.L_x_206) ;  /* 0x0000000400182947 */ /* 0x000fea0003800000 */
[----:B------:R-:W-:-:S04]  /*a330*/  LOP3.LUT P2, RZ, R0, 0x7fffffff, RZ, 0xc0, !PT ;  /* 0x7fffffff00ff7812 */ /* 0x000fc8000784c0ff */
[----:B------:R-:W-:-:S13]  /*a340*/  PLOP3.LUT P0, PT, P0, P2, PT, 0x2f, 0xf2 ;  /* 0x0000000000f2781c */ /* 0x000fda0000704577 */
[----:B------:R-:W-:Y:S05]  /*a350*/  @P0 BRA `(.L_x_207) ;  /* 0x0000000400000947 */ /* 0x000fea0003800000 */
[----:B------:R-:W-:Y:S02]  /*a360*/  ISETP.GE.AND P0, PT, R53, RZ, PT ;  /* 0x000000ff3500720c */ /* 0x000fe40003f06270 */
[----:B------:R-:W-:-:S11]  /*a370*/  ISETP.GE.AND P2, PT, R52, RZ, PT ;  /* 0x000000ff3400720c */ /* 0x000fd60003f46270 */
[----:B------:R-:W-:Y:S01]  /*a380*/  @P0 MOV R50, RZ ;  /* 0x000000ff00320202 */ /* 0x000fe20000000f00 */
[----:B------:R-:W-:Y:S02]  /*a390*/  @!P0 IMAD.MOV.U32 R50, RZ, RZ, -0x40 ;  /* 0xffffffc0ff328424 */ /* 0x000fe400078e00ff */
[----:B------:R-:W-:Y:S01]  /*a3a0*/  @!P0 FFMA R3, R3, 1.84467440737095516160e+19, RZ ;  /* 0x5f80000003038823 */ /* 0x000fe200000000ff */
[----:B------:R-:W-:Y:S02]  /*a3b0*/  @!P2 FFMA R0, R0, 1.84467440737095516160e+19, RZ ;  /* 0x5f8000000000a823 */ /* 0x000fe400000000ff */
[----:B------:R-:W-:-:S07]  /*a3c0*/  @!P2 IADD3 R50, PT, PT, R50, 0x40, RZ ;  /* 0x000000403232a810 */ /* 0x000fce0007ffe0ff */
.L_x_203:
[----:B------:R-:W-:Y:S01]  /*a3d0*/  LEA R71, R49, 0xc0800000, 0x17 ;  /* 0xc080000031477811 */ /* 0x000fe200078eb8ff */
[----:B------:R-:W-:Y:S01]  /*a3e0*/  BSSY.RECONVERGENT B1, `(.L_x_208) ;  /* 0x0000036000017945 */ /* 0x000fe20003800200 */
[----:B------:R-:W-:-:S03]  /*a3f0*/  IADD3 R72, PT, PT, R51, -0x7f, RZ ;  /* 0xffffff8133487810 */ /* 0x000fc60007ffe0ff */
[----:B------:R-:W-:Y:S01]  /*a400*/  IMAD.IADD R71, R0, 0x1, -R71 ;  /* 0x0000000100477824 */ /* 0x000fe200078e0a47 */
[C---:B------:R-:W-:Y:S01]  /*a410*/  IADD3 R49, PT, PT, R72.reuse, 0x7f, -R49 ;  /* 0x0000007f48317810 */ /* 0x040fe20007ffe831 */
[----:B------:R-:W-:Y:S02]  /*a420*/  IMAD R0, R72, -0x800000, R3 ;  /* 0xff80000048007824 */ /* 0x000fe400078e0203 */
[----:B------:R-:W0:Y:S01]  /*a430*/  MUFU.RCP R52, R71 ;  /* 0x0000004700347308 */ /* 0x000e220000001000 */
[----:B------:R-:W-:Y:S01]  /*a440*/  FADD.FTZ R53, -R71, -RZ ;  /* 0x800000ff47357221 */ /* 0x000fe20000010100 */
[----:B------:R-:W-:-:S03]  /*a450*/  IMAD.IADD R49, R49, 0x1, R50 ;  /* 0x0000000131317824 */ /* 0x000fc600078e0232 */
[----:B0-----:R-:W-:-:S04]  /*a460*/  FFMA R51, R52, R53, 1 ;  /* 0x3f80000034337423 */ /* 0x001fc80000000035 */
[----:B------:R-:W-:-:S04]  /*a470*/  FFMA R51, R52, R51, R52 ;  /* 0x0000003334337223 */ /* 0x000fc80000000034 */
[----:B------:R-:W-:-:S04]  /*a480*/  FFMA R52, R0, R51, RZ ;  /* 0x0000003300347223 */ /* 0x000fc800000000ff */
[----:B------:R-:W-:-:S04]  /*a490*/  FFMA R3, R53, R52, R0 ;  /* 0x0000003435037223 */ /* 0x000fc80000000000 */
[----:B------:R-:W-:-:S04]  /*a4a0*/  FFMA R52, R51, R3, R52 ;  /* 0x0000000333347223 */ /* 0x000fc80000000034 */
[----:B------:R-:W-:-:S04]  /*a4b0*/  FFMA R53, R53, R52, R0 ;  /* 0x0000003435357223 */ /* 0x000fc80000000000 */
[----:B------:R-:W-:-:S05]  /*a4c0*/  FFMA R0, R51, R53, R52 ;  /* 0x0000003533007223 */ /* 0x000fca0000000034 */
[----:B------:R-:W-:-:S04]  /*a4d0*/  SHF.R.U32.HI R3, RZ, 0x17, R0 ;  /* 0x00000017ff037819 */ /* 0x000fc80000011600 */
[----:B------:R-:W-:-:S04]  /*a4e0*/  LOP3.LUT R50, R3, 0xff, RZ, 0xc0, !PT ;  /* 0x000000ff03327812 */ /* 0x000fc800078ec0ff */
[----:B------:R-:W-:-:S05]  /*a4f0*/  IADD3 R3, PT, PT, R50, R49, RZ ;  /* 0x0000003132037210 */ /* 0x000fca0007ffe0ff */
[----:B------:R-:W-:-:S05]  /*a500*/  VIADD R50, R3, 0xffffffff ;  /* 0xffffffff03327836 */ /* 0x000fca0000000000 */
[----:B------:R-:W-:-:S13]  /*a510*/  ISETP.GE.U32.AND P0, PT, R50, 0xfe, PT ;  /* 0x000000fe3200780c */ /* 0x000fda0003f06070 */
[----:B------:R-:W-:Y:S05]  /*a520*/  @!P0 BRA `(.L_x_209) ;  /* 0x0000000000808947 */ /* 0x000fea0003800000 */
[----:B------:R-:W-:-:S13]  /*a530*/  ISETP.GT.AND P0, PT, R3, 0xfe, PT ;  /* 0x000000fe0300780c */ /* 0x000fda0003f04270 */
[----:B------:R-:W-:Y:S05]  /*a540*/  @P0 BRA `(.L_x_210) ;  /* 0x00000000006c0947 */ /* 0x000fea0003800000 */
[----:B------:R-:W-:-:S13]  /*a550*/  ISETP.GE.AND P0, PT, R3, 0x1, PT ;  /* 0x000000010300780c */ /* 0x000fda0003f06270 */
[----:B------:R-:W-:Y:S05]  /*a560*/  @P0 BRA `(.L_x_211) ;  /* 0x0000000000740947 */ /* 0x000fea0003800000 */
[----:B------:R-:W-:Y:S02]  /*a570*/  ISETP.GE.AND P0, PT, R3, -0x18, PT ;  /* 0xffffffe80300780c */ /* 0x000fe40003f06270 */
[----:B------:R-:W-:-:S11]  /*a580*/  LOP3.LUT R0, R0, 0x80000000, RZ, 0xc0, !PT ;  /* 0x8000000000007812 */ /* 0x000fd600078ec0ff */
[----:B------:R-:W-:Y:S05]  /*a590*/  @!P0 BRA `(.L_x_211) ;  /* 0x0000000000688947 */ /* 0x000fea0003800000 */
[CCC-:B------:R-:W-:Y:S01]  /*a5a0*/  FFMA.RZ R49, R51.reuse, R53.reuse, R52.reuse ;  /* 0x0000003533317223 */ /* 0x1c0fe2000000c034 */
[CCC-:B------:R-:W-:Y:S01]  /*a5b0*/  FFMA.RP R50, R51.reuse, R53.reuse, R52.reuse ;  /* 0x0000003533327223 */ /* 0x1c0fe20000008034 */
[----:B------:R-:W-:Y:S01]  /*a5c0*/  FFMA.RM R51, R51, R53, R52 ;  /* 0x0000003533337223 */ /* 0x000fe20000004034 */
[----:B------:R-:W-:Y:S02]  /*a5d0*/  IADD3 R52, PT, PT, R3, 0x20, RZ ;  /* 0x0000002003347810 */ /* 0x000fe40007ffe0ff */
[----:B------:R-:W-:Y:S02]  /*a5e0*/  LOP3.LUT R49, R49, 0x7fffff, RZ, 0xc0, !PT ;  /* 0x007fffff31317812 */ /* 0x000fe400078ec0ff */
[----:B------:R-:W-:Y:S02]  /*a5f0*/  ISETP.NE.AND P3, PT, R3, RZ, PT ;  /* 0x000000ff0300720c */ /* 0x000fe40003f65270 */
[----:B------:R-:W-:Y:S02]  /*a600*/  LOP3.LUT R49, R49, 0x800000, RZ, 0xfc, !PT ;  /* 0x0080000031317812 */ /* 0x000fe400078efcff */
[----:B------:R-:W-:Y:S01]  /*a610*/  ISETP.NE.AND P2, PT, R3, RZ, PT ;  /* 0x000000ff0300720c */ /* 0x000fe20003f45270 */
[----:B------:R-:W-:Y:S01]  /*a620*/  IMAD.MOV R3, RZ, RZ, -R3 ;  /* 0x000000ffff037224 */ /* 0x000fe200078e0a03 */
[----:B------:R-:W-:-:S02]  /*a630*/  SHF.L.U32 R52, R49, R52, RZ ;  /* 0x0000003431347219 */ /* 0x000fc400000006ff */
[----:B------:R-:W-:Y:S02]  /*a640*/  FSETP.NEU.FTZ.AND P0, PT, R50, R51, PT ;  /* 0x000000333200720b */ /* 0x000fe40003f1d000 */
[----:B------:R-:W-:Y:S02]  /*a650*/  SEL R50, R3, RZ, P3 ;  /* 0x000000ff03327207 */ /* 0x000fe40001800000 */
[----:B------:R-:W-:Y:S02]  /*a660*/  ISETP.NE.AND P2, PT, R52, RZ, P2 ;  /* 0x000000ff3400720c */ /* 0x000fe40001745270 */
[----:B------:R-:W-:Y:S02]  /*a670*/  SHF.R.U32.HI R50, RZ, R50, R49 ;  /* 0x00000032ff327219 */ /* 0x000fe40000011631 */
[----:B------:R-:W-:Y:S02]  /*a680*/  PLOP3.LUT P0, PT, P0, P2, PT, 0xf8, 0x8f ;  /* 0x00000000008f781c */ /* 0x000fe40000705f70 */
[----:B------:R-:W-:-:S02]  /*a690*/  SHF.R.U32.HI R49, RZ, 0x1, R50 ;  /* 0x00000001ff317819 */ /* 0x000fc40000011632 */
[----:B------:R-:W-:-:S04]  /*a6a0*/  SEL R52, RZ, 0x1, !P0 ;  /* 0x00000001ff347807 */ /* 0x000fc80004000000 */
[----:B------:R-:W-:-:S04]  /*a6b0*/  LOP3.LUT R3, R52, 0x1, R49, 0xf8, !PT ;  /* 0x0000000134037812 */ /* 0x000fc800078ef831 */
[----:B------:R-:W-:-:S04]  /*a6c0*/  LOP3.LUT R50, R3, R50, RZ, 0xc0, !PT ;  /* 0x0000003203327212 */ /* 0x000fc800078ec0ff */
[----:B------:R-:W-:-:S04]  /*a6d0*/  IADD3 R49, PT, PT, R49, R50, RZ ;  /* 0x0000003231317210 */ /* 0x000fc80007ffe0ff */
[----:B------:R-:W-:Y:S01]  /*a6e0*/  LOP3.LUT R0, R49, R0, RZ, 0xfc, !PT ;  /* 0x0000000031007212 */ /* 0x000fe200078efcff */
[----:B------:R-:W-:Y:S06]  /*a6f0*/  BRA `(.L_x_211) ;  /* 0x0000000000107947 */ /* 0x000fec0003800000 */
.L_x_210:
[----:B------:R-:W-:-:S04]  /*a700*/  LOP3.LUT R0, R0, 0x80000000, RZ, 0xc0, !PT ;  /* 0x8000000000007812 */ /* 0x000fc800078ec0ff */
[----:B------:R-:W-:Y:S01]  /*a710*/  LOP3.LUT R0, R0, 0x7f800000, RZ, 0xfc, !PT ;  /* 0x7f80000000007812 */ /* 0x000fe200078efcff */
[----:B------:R-:W-:Y:S06]  /*a720*/  BRA `(.L_x_211) ;  /* 0x0000000000047947 */ /* 0x000fec0003800000 */
.L_x_209:
[----:B------:R-:W-:-:S07]  /*a730*/  IMAD R0, R49, 0x800000, R0 ;  /* 0x0080000031007824 */ /* 0x000fce00078e0200 */
.L_x_211:
[----:B------:R-:W-:Y:S05]  /*a740*/  BSYNC.RECONVERGENT B1 ;  /* 0x0000000000017941 */ /* 0x000fea0003800200 */
.L_x_208:
[----:B------:R-:W-:Y:S05]  /*a750*/  BRA `(.L_x_212) ;  /* 0x0000000000207947 */ /* 0x000fea0003800000 */
.L_x_207:
[----:B------:R-:W-:-:S04]  /*a760*/  LOP3.LUT R0, R0, 0x80000000, R3, 0x48, !PT ;  /* 0x8000000000007812 */ /* 0x000fc800078e4803 */
[----:B------:R-:W-:Y:S01]  /*a770*/  LOP3.LUT R0, R0, 0x7f800000, RZ, 0xfc, !PT ;  /* 0x7f80000000007812 */ /* 0x000fe200078efcff */
[----:B------:R-:W-:Y:S06]  /*a780*/  BRA `(.L_x_212) ;  /* 0x0000000000147947 */ /* 0x000fec0003800000 */
.L_x_206:
[----:B------:R-:W-:Y:S01]  /*a790*/  LOP3.LUT R0, R0, 0x80000000, R3, 0x48, !PT ;  /* 0x8000000000007812 */ /* 0x000fe200078e4803 */
[----:B------:R-:W-:Y:S06]  /*a7a0*/  BRA `(.L_x_212) ;  /* 0x00000000000c7947 */ /* 0x000fec0003800000 */
.L_x_205:
[----:B------:R-:W0:Y:S01]  /*a7b0*/  MUFU.RSQ R0, -QNAN ;  /* 0xffc0000000007908 */ /* 0x000e220000001400 */
[----:B------:R-:W-:Y:S05]  /*a7c0*/  BRA `(.L_x_212) ;  /* 0x0000000000047947 */ /* 0x000fea0003800000 */
.L_x_204:
[----:B------:R-:W-:-:S07]  /*a7d0*/  FADD.FTZ R0, R3, R0 ;  /* 0x0000000003007221 */ /* 0x000fce0000010000 */
.L_x_212:
[----:B------:R-:W-:Y:S05]  /*a7e0*/  BSYNC.RECONVERGENT B0 ;  /* 0x0000000000007941 */ /* 0x000fea0003800200 */
.L_x_202:
[----:B------:R-:W-:-:S04]  /*a7f0*/  HFMA2 R3, -RZ, RZ, 0, 0 ;  /* 0x00000000ff037431 */ /* 0x000fc800000001ff */
[----:B0-----:R-:W-:Y:S05]  /*a800*/  RET.REL.NODEC R2 `(_Z13render_kernelPhiiP6Spherei4Vec3iP17curandStateXORWOW) ;  /* 0xffffff5402fc7950 */ /* 0x001fea0003c3ffff */
.L_x_213:
[----:B------:R-:W-:-:S00]  /*a810*/  BRA `(.L_x_213) ;  /* 0xfffffffc00fc7947 */ /* 0x000fc0000383ffff */
[----:B------:R-:W-:-:S00]  /*a820*/  NOP ;  /* 0x0000000000007918 */ /* 0x000fc00000000000 */
        /* <DEDUP_REMOVED lines=13> */
.L_x_217:


//--------------------- .text._Z11render_initP17curandStateXORWOWii --------------------------
	.section	.text._Z11render_initP17curandStateXORWOWii,"ax",@progbits
	.align	128
        .global         _Z11render_initP17curandStateXORWOWii
        .type           _Z11render_initP17curandStateXORWOWii,@function
        .size           _Z11render_initP17curandStateXORWOWii,(.L_x_219 - _Z11render_initP17curandStateXORWOWii)
        .other          _Z11render_initP17curandStateXORWOWii,@"STO_CUDA_ENTRY STV_DEFAULT"
_Z11render_initP17curandStateXORWOWii:
.text._Z11render_initP17curandStateXORWOWii:
        /* <DEDUP_REMOVED lines=14> */
[----:B------:R-:W-:Y:S01]  /*00e0*/  IMAD R5, R5, UR6, R0 ;  /* 0x0000000605057c24 */ /* 0x000fe2000f8e0200 */
[----:B------:R-:W1:Y:S01]  /*00f0*/  LDCU.64 UR4, c[0x0][0x358] ;  /* 0x00006b00ff0477ac */ /* 0x000e620008000a00 */
[----:B------:R-:W-:Y:S02]  /*0100*/  IMAD.MOV.U32 R7, RZ, RZ, -0x266e14b1 ;  /* 0xd991eb4fff077424 */ /* 0x000fe400078e00ff */
[C---:B------:R-:W-:Y:S01]  /*0110*/  VIADD R0, R5.reuse, 0x7c0 ;  /* 0x000007c005007836 */ /* 0x040fe20000000000 */
[----:B------:R-:W-:-:S04]  /*0120*/  ISETP.GT.AND P0, PT, R5, -0x7c1, PT ;  /* 0xfffff83f0500780c */ /* 0x000fc80003f04270 */
[----:B------:R-:W-:Y:S02]  /*0130*/  LOP3.LUT R0, R0, 0xaad26b49, RZ, 0x3c, !PT ;  /* 0xaad26b4900007812 */ /* 0x000fe400078e3cff */
[----:B------:R-:W-:-:S03]  /*0140*/  SEL R7, R7, 0x8bf16996, P0 ;  /* 0x8bf1699607077807 */ /* 0x000fc60000000000 */
[----:B------:R-:W-:Y:S01]  /*0150*/  IMAD R0, R0, 0x4182bed5, RZ ;  /* 0x4182bed500007824 */ /* 0x000fe200078e02ff */
[C---:B------:R-:W-:Y:S01]  /*0160*/  LOP3.LUT R6, R7.reuse, 0x5491333, RZ, 0x3c, !PT ;  /* 0x0549133307067812 */ /* 0x040fe200078e3cff */
[----:B------:R-:W-:-:S03]  /*0170*/  VIADD R9, R7, 0x1f123bb5 ;  /* 0x1f123bb507097836 */ /* 0x000fc60000000000 */
[----:B------:R-:W-:Y:S02]  /*0180*/  IADD3 R4, PT, PT, R7, 0x64f0c9, R0 ;  /* 0x0064f0c907047810 */ /* 0x000fe40007ffe000 */
[C---:B------:R-:W-:Y:S01]  /*0190*/  LOP3.LUT R8, R0.reuse, 0x159a55e5, RZ, 0x3c, !PT ;  /* 0x159a55e500087812 */ /* 0x040fe200078e3cff */
[----:B0-----:R-:W-:Y:S01]  /*01a0*/  IMAD.WIDE R2, R5, 0x30, R2 ;  /* 0x0000003005027825 */ /* 0x001fe200078e0202 */
[C---:B------:R-:W-:Y:S02]  /*01b0*/  IADD3 R5, PT, PT, R0.reuse, 0x75bcd15, RZ ;  /* 0x075bcd1500057810 */ /* 0x040fe40007ffe0ff */
[----:B------:R-:W-:Y:S02]  /*01c0*/  IADD3 R7, PT, PT, R0, 0x583f19, RZ ;  /* 0x00583f1900077810 */ /* 0x000fe40007ffe0ff */
[----:B-1----:R-:W-:Y:S04]  /*01d0*/  STG.E.64 desc[UR4][R2.64+0x8], R8 ;  /* 0x0000080802007986 */ /* 0x002fe8000c101b04 */
[----:B------:R-:W-:Y:S04]  /*01e0*/  STG.E.64 desc[UR4][R2.64], R4 ;  /* 0x0000000402007986 */ /* 0x000fe8000c101b04 */
[----:B------:R-:W-:Y:S04]  /*01f0*/  STG.E.64 desc[UR4][R2.64+0x18], RZ ;  /* 0x000018ff02007986 */ /* 0x000fe8000c101b04 */
[----:B------:R-:W-:Y:S04]  /*0200*/  STG.E desc[UR4][R2.64+0x20], RZ ;  /* 0x000020ff02007986 */ /* 0x000fe8000c101904 */
[----:B------:R-:W-:Y:S04]  /*0210*/  STG.E.64 desc[UR4][R2.64+0x28], RZ ;  /* 0x000028ff02007986 */ /* 0x000fe8000c101b04 */
[----:B------:R-:W-:Y:S01]  /*0220*/  STG.E.64 desc[UR4][R2.64+0x10], R6 ;  /* 0x0000100602007986 */ /* 0x000fe2000c101b04 */
[----:B------:R-:W-:Y:S05]  /*0230*/  EXIT ;  /* 0x000000000000794d */ /* 0x000fea0003800000 */
.L_x_214:
        /* <DEDUP_REMOVED lines=12> */
.L_x_219:


//--------------------- .nv.global.init           --------------------------
	.section	.nv.global.init,"aw",@progbits
	.align	4
.nv.global.init:
	.type		__cudart_i2opi_f,@object
	.size		__cudart_i2opi_f,(mrg32k3aM1SubSeq - __cudart_i2opi_f)
__cudart_i2opi_f:
        /*0000*/ 	.byte	0x41, 0x90, 0x43, 0x3c, 0x99, 0x95, 0x62, 0xdb, 0xc0, 0xdd, 0x34, 0xf5, 0xd1, 0x57, 0x27, 0xfc
        /*0010*/ 	.byte	0x29, 0x15, 0x44, 0x4e, 0x6e, 0x83, 0xf9, 0xa2
	.type		mrg32k3aM1SubSeq,@object
	.size		mrg32k3aM1SubSeq,(mrg32k3aM2SubSeq - mrg32k3aM1SubSeq)
mrg32k3aM1SubSeq:
        /*0018*/ 	.byte	0x0b, 0xcc, 0xee, 0x04, 0x73, 0x29, 0x8b, 0x6f, 0xf6, 0x53, 0x03, 0xf6, 0x23, 0xf6, 0xea, 0xda
        /* <DEDUP_REMOVED lines=125> */
	.type		mrg32k3aM2SubSeq,@object
	.size		mrg32k3aM2SubSeq,(mrg32k3aM1 - mrg32k3aM2SubSeq)
mrg32k3aM2SubSeq:
        /* <DEDUP_REMOVED lines=126> */
	.type		mrg32k3aM1,@object
	.size		mrg32k3aM1,(mrg32k3aM1Seq - mrg32k3aM1)
mrg32k3aM1:
        /* <DEDUP_REMOVED lines=144> */
	.type		mrg32k3aM1Seq,@object
	.size		mrg32k3aM1Seq,(mrg32k3aM2 - mrg32k3aM1Seq)
mrg32k3aM1Seq:
        /* <DEDUP_REMOVED lines=144> */
	.type		mrg32k3aM2,@object
	.size		mrg32k3aM2,(mrg32k3aM2Seq - mrg32k3aM2)
mrg32k3aM2:
        /* <DEDUP_REMOVED lines=144> */
	.type		mrg32k3aM2Seq,@object
	.size		mrg32k3aM2Seq,(precalc_xorwow_matrix - mrg32k3aM2Seq)
mrg32k3aM2Seq:
        /* <DEDUP_REMOVED lines=144> */
	.type		precalc_xorwow_matrix,@object
	.size		precalc_xorwow_matrix,(precalc_xorwow_offset_matrix - precalc_xorwow_matrix)
precalc_xorwow_matrix:
        /* <DEDUP_REMOVED lines=6400> */
	.type		precalc_xorwow_offset_matrix,@object
	.size		precalc_xorwow_offset_matrix,(.L_1 - precalc_xorwow_offset_matrix)
precalc_xorwow_offset_matrix:
        /* <DEDUP_REMOVED lines=6400> */
.L_1:


//--------------------- .nv.shared.reserved.0     --------------------------
	.section	.nv.shared.reserved.0,"aw",@nobits
	.weak		__nv_reservedSMEM_offset_0_alias
	.size		__nv_reservedSMEM_offset_0_alias, 0, 64
	.other		__nv_reservedSMEM_offset_0_alias,@"STO_CUDA_RESERVED_SHARED STV_DEFAULT"
__nv_reservedSMEM_offset_0_alias:
	.zero		0
	.zero		64


//--------------------- .nv.constant0._Z13render_kernelPhiiP6Spherei4Vec3iP17curandStateXORWOW --------------------------
	.section	.nv.constant0._Z13render_kernelPhiiP6Spherei4Vec3iP17curandStateXORWOW,"a",@progbits
	.sectionflags	@""
	.align	4
.nv.constant0._Z13render_kernelPhiiP6Spherei4Vec3iP17curandStateXORWOW:
	.zero		952


//--------------------- .nv.constant0._Z11render_initP17curandStateXORWOWii --------------------------
	.section	.nv.constant0._Z11render_initP17curandStateXORWOWii,"a",@progbits
	.sectionflags	@""
	.align	4
.nv.constant0._Z11render_initP17curandStateXORWOWii:
	.zero		912


//--------------------- SYMBOLS --------------------------

	.type		.nv.reservedSmem.offset0,@object
	.size		.nv.reservedSmem.offset0,0x4
